	.target	sm_90a

	.elftype	@"ET_EXEC"


//--------------------- .note.nv.tkinfo           --------------------------
	.section	.note.nv.tkinfo,"",@"SHT_NOTE"
	.sectionflags	@"SHF_NOTE_NV_TKINFO"
	.tkinfo
        /*0018*/ 	.word	0x00000002
        /*0030*/ 	.string	""
        /*0030*/ 	.string	"ptxas"
        /*0030*/ 	.string	"Cuda compilation tools, release 13.0, V13.0.88"
        /*0030*/ 	.string	"Build cuda_13.0.r13.0/compiler.36424714_0"
        /*0030*/ 	.string	"-arch sm_90a -m 64 "



//--------------------- .note.nv.cuinfo           --------------------------
	.section	.note.nv.cuinfo,"",@"SHT_NOTE"
	.sectionflags	@"SHF_NOTE_NV_CUINFO"
        /*0018*/ 	.short	0x0002
        /*001a*/ 	.short	0x005a
        /*001c*/ 	.short	0x0082
	.zero		2


//--------------------- .nv.info                  --------------------------
	.section	.nv.info,"",@"SHT_CUDA_INFO"
	.align	4


	//----- nvinfo : EIATTR_REGCOUNT
	.align		4
        /*0000*/ 	.byte	0x04, 0x2f
        /*0002*/ 	.short	(.L_15 - .L_14)
	.align		4
.L_14:
        /*0004*/ 	.word	index@(_ZN7cutlass13device_kernelINS_4gemm6kernel13GemmUniversalIN4cute5tupleIJiiiiEEENS1_10collective13CollectiveMmaINS1_34MainloopSm90TmaGmmaWarpSpecializedILi6ENS5_IJNS4_1CILi2EEENSA_ILi1EEESC_EEENS1_32KernelTmaWarpSpecializedPingpongEEENS5_IJNSA_ILi64EEENSA_ILi224EEESG_EEENS_6half_tENS5_IJlSC_lEEESJ_SK_NS4_8TiledMMAINS4_8MMA_AtomIJNS4_4SM904GMMA25MMA_64x32x16_F32F16F16_SSILNSO_5MajorE0ELSQ_0ELNSO_7ScaleInE1ELSR_1EEEEEENS4_6LayoutINS5_IJSC_SC_SC_EEENS5_IJNSA_ILi0EEESW_SW_EEEEENS5_IJNS4_10UnderscoreESZ_SZ_EEEEENS4_13SM90_TMA_LOADENS4_14ComposedLayoutINS4_7SwizzleILi3ELi4ELi3EEENS4_18smem_ptr_flag_bitsILi16EEENSU_INS5_IJNSA_ILi8EEESG_EEENS5_IJSG_SC_EEEEEEEvNS4_8identityENS4_23SM90_TMA_LOAD_MULTICASTES1C_vS1D_EENS_8epilogue10collective6detail29Sm90TmaWarpSpecializedAdapterINS1H_15DefaultEpilogueISJ_SK_SK_NS1G_6thread17LinearCombinationISJ_Li1EffLNS1L_9ScaleType4KindE0ELNS_15FloatRoundStyleE2ESJ_EENS1_15EpilogueDefaultEEEEEvvEEEEvNT_6ParamsE)
        /*0008*/ 	.word	0x000000a8


	//----- nvinfo : EIATTR_FRAME_SIZE
	.align		4
.L_15:
        /*000c*/ 	.byte	0x04, 0x11
        /*000e*/ 	.short	(.L_17 - .L_16)
	.align		4
.L_16:
        /*0010*/ 	.word	index@(_ZN7cutlass13device_kernelINS_4gemm6kernel13GemmUniversalIN4cute5tupleIJiiiiEEENS1_10collective13CollectiveMmaINS1_34MainloopSm90TmaGmmaWarpSpecializedILi6ENS5_IJNS4_1CILi2EEENSA_ILi1EEESC_EEENS1_32KernelTmaWarpSpecializedPingpongEEENS5_IJNSA_ILi64EEENSA_ILi224EEESG_EEENS_6half_tENS5_IJlSC_lEEESJ_SK_NS4_8TiledMMAINS4_8MMA_AtomIJNS4_4SM904GMMA25MMA_64x32x16_F32F16F16_SSILNSO_5MajorE0ELSQ_0ELNSO_7ScaleInE1ELSR_1EEEEEENS4_6LayoutINS5_IJSC_SC_SC_EEENS5_IJNSA_ILi0EEESW_SW_EEEEENS5_IJNS4_10UnderscoreESZ_SZ_EEEEENS4_13SM90_TMA_LOADENS4_14ComposedLayoutINS4_7SwizzleILi3ELi4ELi3EEENS4_18smem_ptr_flag_bitsILi16EEENSU_INS5_IJNSA_ILi8EEESG_EEENS5_IJSG_SC_EEEEEEEvNS4_8identityENS4_23SM90_TMA_LOAD_MULTICASTES1C_vS1D_EENS_8epilogue10collective6detail29Sm90TmaWarpSpecializedAdapterINS1H_15DefaultEpilogueISJ_SK_SK_NS1G_6thread17LinearCombinationISJ_Li1EffLNS1L_9ScaleType4KindE0ELNS_15FloatRoundStyleE2ESJ_EENS1_15EpilogueDefaultEEEEEvvEEEEvNT_6ParamsE)
        /*0014*/ 	.word	0x00000008


	//----- nvinfo : EIATTR_MIN_STACK_SIZE
	.align		4
.L_17:
        /*0018*/ 	.byte	0x04, 0x12
        /*001a*/ 	.short	(.L_19 - .L_18)
	.align		4
.L_18:
        /*001c*/ 	.word	index@(_ZN7cutlass13device_kernelINS_4gemm6kernel13GemmUniversalIN4cute5tupleIJiiiiEEENS1_10collective13CollectiveMmaINS1_34MainloopSm90TmaGmmaWarpSpecializedILi6ENS5_IJNS4_1CILi2EEENSA_ILi1EEESC_EEENS1_32KernelTmaWarpSpecializedPingpongEEENS5_IJNSA_ILi64EEENSA_ILi224EEESG_EEENS_6half_tENS5_IJlSC_lEEESJ_SK_NS4_8TiledMMAINS4_8MMA_AtomIJNS4_4SM904GMMA25MMA_64x32x16_F32F16F16_SSILNSO_5MajorE0ELSQ_0ELNSO_7ScaleInE1ELSR_1EEEEEENS4_6LayoutINS5_IJSC_SC_SC_EEENS5_IJNSA_ILi0EEESW_SW_EEEEENS5_IJNS4_10UnderscoreESZ_SZ_EEEEENS4_13SM90_TMA_LOADENS4_14ComposedLayoutINS4_7SwizzleILi3ELi4ELi3EEENS4_18smem_ptr_flag_bitsILi16EEENSU_INS5_IJNSA_ILi8EEESG_EEENS5_IJSG_SC_EEEEEEEvNS4_8identityENS4_23SM90_TMA_LOAD_MULTICASTES1C_vS1D_EENS_8epilogue10collective6detail29Sm90TmaWarpSpecializedAdapterINS1H_15DefaultEpilogueISJ_SK_SK_NS1G_6thread17LinearCombinationISJ_Li1EffLNS1L_9ScaleType4KindE0ELNS_15FloatRoundStyleE2ESJ_EENS1_15EpilogueDefaultEEEEEvvEEEEvNT_6ParamsE)
        /*0020*/ 	.word	0x00000008
.L_19:


//--------------------- .nv.compat                --------------------------
	.section	.nv.compat,"",@"SHT_CUDA_COMPAT_INFO"
	.align	4
        /*0000*/ 	.byte	0x02, 0x09, 0x01, 0x00, 0x02, 0x02, 0x04, 0x00, 0x02, 0x05, 0x05, 0x00, 0x03, 0x07, 0x01, 0x01
        /*0010*/ 	.byte	0x02, 0x03, 0x01, 0x00, 0x02, 0x06, 0x01, 0x00, 0x04, 0x0b, 0x08, 0x00, 0x00, 0x00, 0x00, 0x00
        /*0020*/ 	.byte	0x00, 0x00, 0x00, 0x00


//--------------------- .nv.info._ZN7cutlass13device_kernelINS_4gemm6kernel13GemmUniversalIN4cute5tupleIJiiiiEEENS1_10collective13CollectiveMmaINS1_34MainloopSm90TmaGmmaWarpSpecializedILi6ENS5_IJNS4_1CILi2EEENSA_ILi1EEESC_EEENS1_32KernelTmaWarpSpecializedPingpongEEENS5_IJNSA_ILi64EEENSA_ILi224EEESG_EEENS_6half_tENS5_IJlSC_lEEESJ_SK_NS4_8TiledMMAINS4_8MMA_AtomIJNS4_4SM904GMMA25MMA_64x32x16_F32F16F16_SSILNSO_5MajorE0ELSQ_0ELNSO_7ScaleInE1ELSR_1EEEEEENS4_6LayoutINS5_IJSC_SC_SC_EEENS5_IJNSA_ILi0EEESW_SW_EEEEENS5_IJNS4_10UnderscoreESZ_SZ_EEEEENS4_13SM90_TMA_LOADENS4_14ComposedLayoutINS4_7SwizzleILi3ELi4ELi3EEENS4_18smem_ptr_flag_bitsILi16EEENSU_INS5_IJNSA_ILi8EEESG_EEENS5_IJSG_SC_EEEEEEEvNS4_8identityENS4_23SM90_TMA_LOAD_MULTICASTES1C_vS1D_EENS_8epilogue10collective6detail29Sm90TmaWarpSpecializedAdapterINS1H_15DefaultEpilogueISJ_SK_SK_NS1G_6thread17LinearCombinationISJ_Li1EffLNS1L_9ScaleType4KindE0ELNS_15FloatRoundStyleE2ESJ_EENS1_15EpilogueDefaultEEEEEvvEEEEvNT_6ParamsE --------------------------
	.section	.nv.info._ZN7cutlass13device_kernelINS_4gemm6kernel13GemmUniversalIN4cute5tupleIJiiiiEEENS1_10collective13CollectiveMmaINS1_34MainloopSm90TmaGmmaWarpSpecializedILi6ENS5_IJNS4_1CILi2EEENSA_ILi1EEESC_EEENS1_32KernelTmaWarpSpecializedPingpongEEENS5_IJNSA_ILi64EEENSA_ILi224EEESG_EEENS_6half_tENS5_IJlSC_lEEESJ_SK_NS4_8TiledMMAINS4_8MMA_AtomIJNS4_4SM904GMMA25MMA_64x32x16_F32F16F16_SSILNSO_5MajorE0ELSQ_0ELNSO_7ScaleInE1ELSR_1EEEEEENS4_6LayoutINS5_IJSC_SC_SC_EEENS5_IJNSA_ILi0EEESW_SW_EEEEENS5_IJNS4_10UnderscoreESZ_SZ_EEEEENS4_13SM90_TMA_LOADENS4_14ComposedLayoutINS4_7SwizzleILi3ELi4ELi3EEENS4_18smem_ptr_flag_bitsILi16EEENSU_INS5_IJNSA_ILi8EEESG_EEENS5_IJSG_SC_EEEEEEEvNS4_8identityENS4_23SM90_TMA_LOAD_MULTICASTES1C_vS1D_EENS_8epilogue10collective6detail29Sm90TmaWarpSpecializedAdapterINS1H_15DefaultEpilogueISJ_SK_SK_NS1G_6thread17LinearCombinationISJ_Li1EffLNS1L_9ScaleType4KindE0ELNS_15FloatRoundStyleE2ESJ_EENS1_15EpilogueDefaultEEEEEvvEEEEvNT_6ParamsE,"",@"SHT_CUDA_INFO"
	.sectionflags	@""
	.align	4


	//----- nvinfo : EIATTR_CUDA_API_VERSION
	.align		4
        /*0000*/ 	.byte	0x04, 0x37
        /*0002*/ 	.short	(.L_21 - .L_20)
.L_20:
        /*0004*/ 	.word	0x00000082


	//----- nvinfo : EIATTR_KPARAM_INFO
	.align		4
.L_21:
        /*0008*/ 	.byte	0x04, 0x17
        /*000a*/ 	.short	(.L_23 - .L_22)
.L_22:
        /*000c*/ 	.word	0x00000000
        /*0010*/ 	.short	0x0000
        /*0012*/ 	.short	0x0070
        /*0014*/ 	.byte	0x00, 0xf0, 0x01, 0x10


	//----- nvinfo : EIATTR_SPARSE_MMA_MASK
	.align		4
.L_23:
        /*0018*/ 	.byte	0x03, 0x50
        /*001a*/ 	.short	0x0000


	//----- nvinfo : EIATTR_MAXREG_COUNT
	.align		4
        /*001c*/ 	.byte	0x03, 0x1b
        /*001e*/ 	.short	0x00a8


	//----- nvinfo : EIATTR_NUM_BARRIERS
	.align		4
        /*0020*/ 	.byte	0x02, 0x4c
        /*0022*/ 	.byte	0x01
	.zero		1


	//----- nvinfo : EIATTR_EXTERNS
	.align		4
        /*0024*/ 	.byte	0x04, 0x0f
        /*0026*/ 	.short	(.L_25 - .L_24)


	//   ....[0]....
	.align		4
.L_24:
        /*0028*/ 	.word	index@(__assertfail)


	//----- nvinfo : EIATTR_ANNOTATIONS
	.align		4
.L_25:
        /*002c*/ 	.byte	0x04, 0x55
        /*002e*/ 	.short	(.L_27 - .L_26)


	//   ....[0]....
.L_26:
        /*0030*/ 	.word	0x00000001
        /*0034*/ 	.byte	0xf0, 0x0d, 0x00, 0x00, 0x01, 0x00, 0x00, 0x00, 0xd0, 0xa8, 0x00, 0x00, 0x01, 0x00, 0x00, 0x00
        /*0044*/ 	.byte	0x40, 0xb5, 0x00, 0x00


	//----- nvinfo : EIATTR_MERCURY_ISA_VERSION
	.align		4
.L_27:
        /*0048*/ 	.byte	0x03, 0x5f
        /*004a*/ 	.short	0x0101


	//----- nvinfo : EIATTR_INT_WARP_WIDE_INSTR_OFFSETS
	.align		4
        /*004c*/ 	.byte	0x04, 0x31
        /*004e*/ 	.short	(.L_29 - .L_28)


	//   ....[0]....
.L_28:
        /*0050*/ 	.word	0x00000570


	//   ....[1]....
        /*0054*/ 	.word	0x000005a0


	//   ....[2]....
        /*0058*/ 	.word	0x000005e0


	//   ....[3]....
        /*005c*/ 	.word	0x00000710


	//   ....[4]....
        /*0060*/ 	.word	0x00000720


	//   ....[5]....
        /*0064*/ 	.word	0x00000730


	//   ....[6]....
        /*0068*/ 	.word	0x000007d0


	//   ....[7]....
        /*006c*/ 	.word	0x00000810


	//   ....[8]....
        /*0070*/ 	.word	0x00003260


	//----- nvinfo : EIATTR_COOP_GROUP_MASK_REGIDS
	.align		4
.L_29:
        /*0074*/ 	.byte	0x04, 0x29
        /*0076*/ 	.short	(.L_31 - .L_30)


	//   ....[0]....
.L_30:
        /*0078*/ 	.word	0xffffffff


	//   ....[1]....
        /*007c*/ 	.word	0xffffffff


	//   ....[2]....
        /*0080*/ 	.word	0xffffffff


	//   ....[3]....
        /*0084*/ 	.word	0xffffffff


	//   ....[4]....
        /*0088*/ 	.word	0xffffffff


	//   ....[5]....
        /*008c*/ 	.word	0xffffffff


	//   ....[6]....
        /*0090*/ 	.word	0xffffffff


	//----- nvinfo : EIATTR_COOP_GROUP_INSTR_OFFSETS
	.align		4
.L_31:
        /*0094*/ 	.byte	0x04, 0x28
        /*0096*/ 	.short	(.L_33 - .L_32)


	//   ....[0]....
.L_32:
        /*0098*/ 	.word	0x00000070


	//   ....[1]....
        /*009c*/ 	.word	0x00000080


	//   ....[2]....
        /*00a0*/ 	.word	0x00000140


	//   ....[3]....
        /*00a4*/ 	.word	0x00000330


	//   ....[4]....
        /*00a8*/ 	.word	0x00000370


	//   ....[5]....
        /*00ac*/ 	.word	0x00000750


	//   ....[6]....
        /*00b0*/ 	.word	0x00000990


	//----- nvinfo : EIATTR_REG_RECONFIG
	.align		4
.L_33:
        /*00b4*/ 	.byte	0x01, 0x54
	.zero		2


	//----- nvinfo : EIATTR_SYSCALL_OFFSETS
	.align		4
        /*00b8*/ 	.byte	0x04, 0x46
        /*00ba*/ 	.short	(.L_35 - .L_34)


	//   ....[0]....
.L_34:
        /*00bc*/ 	.word	0x00001820


	//----- nvinfo : EIATTR_MBARRIER_INSTR_OFFSETS
	.align		4
.L_35:
        /*00c0*/ 	.byte	0x04, 0x39
        /*00c2*/ 	.short	(.L_37 - .L_36)


	//   ....[0]....
.L_36:
        /*00c4*/ 	.word	0x00000260
        /*00c8*/ 	.word	0x000000ff
        /*00cc*/ 	.word	0x00000000
        /*00d0*/ 	.short	0x0100
        /*00d2*/ 	.byte	0x08
	.zero		1


	//   ....[1]....
        /*00d4*/ 	.word	0x00000270
        /*00d8*/ 	.word	0x000000ff
        /*00dc*/ 	.word	0x00000030
        /*00e0*/ 	.short	0x0100
        /*00e2*/ 	.byte	0x08
	.zero		1


	//   ....[2]....
        /*00e4*/ 	.word	0x00000280
        /*00e8*/ 	.word	0x000000ff
        /*00ec*/ 	.word	0x00000008
        /*00f0*/ 	.short	0x0100
        /*00f2*/ 	.byte	0x08
	.zero		1


	//   ....[3]....
        /*00f4*/ 	.word	0x00000290
        /*00f8*/ 	.word	0x000000ff
        /*00fc*/ 	.word	0x00000038
        /*0100*/ 	.short	0x0100
        /*0102*/ 	.byte	0x08
	.zero		1


	//   ....[4]....
        /*0104*/ 	.word	0x000002a0
        /*0108*/ 	.word	0x000000ff
        /*010c*/ 	.word	0x00000010
        /*0110*/ 	.short	0x0100
        /*0112*/ 	.byte	0x08
	.zero		1


	//   ....[5]....
        /*0114*/ 	.word	0x000002b0
        /*0118*/ 	.word	0x000000ff
        /*011c*/ 	.word	0x00000040
        /*0120*/ 	.short	0x0100
        /*0122*/ 	.byte	0x08
	.zero		1


	//   ....[6]....
        /*0124*/ 	.word	0x000002c0
        /*0128*/ 	.word	0x000000ff
        /*012c*/ 	.word	0x00000018
        /*0130*/ 	.short	0x0100
        /*0132*/ 	.byte	0x08
	.zero		1


	//   ....[7]....
        /*0134*/ 	.word	0x000002d0
        /*0138*/ 	.word	0x000000ff
        /*013c*/ 	.word	0x00000048
        /*0140*/ 	.short	0x0100
        /*0142*/ 	.byte	0x08
	.zero		1


	//   ....[8]....
        /*0144*/ 	.word	0x000002e0
        /*0148*/ 	.word	0x000000ff
        /*014c*/ 	.word	0x00000020
        /*0150*/ 	.short	0x0100
        /*0152*/ 	.byte	0x08
	.zero		1


	//   ....[9]....
        /*0154*/ 	.word	0x000002f0
        /*0158*/ 	.word	0x000000ff
        /*015c*/ 	.word	0x00000050
        /*0160*/ 	.short	0x0100
        /*0162*/ 	.byte	0x08
	.zero		1


	//   ....[10]....
        /*0164*/ 	.word	0x00000300
        /*0168*/ 	.word	0x000000ff
        /*016c*/ 	.word	0x00000028
        /*0170*/ 	.short	0x0100
        /*0172*/ 	.byte	0x08
	.zero		1


	//   ....[11]....
        /*0174*/ 	.word	0x00000310
        /*0178*/ 	.word	0x000000ff
        /*017c*/ 	.word	0x00000058
        /*0180*/ 	.short	0x0100
        /*0182*/ 	.byte	0x08
	.zero		1


	//   ....[12]....
        /*0184*/ 	.word	0x00000840
        /*0188*/ 	.word	0x000000ff
        /*018c*/ 	.word	0x00000090
        /*0190*/ 	.short	0x0100
        /*0192*/ 	.byte	0x08
	.zero		1


	//   ....[13]....
        /*0194*/ 	.word	0x000008d0
        /*0198*/ 	.word	0x000000ff
        /*019c*/ 	.word	0x00000098
        /*01a0*/ 	.short	0x0100
        /*01a2*/ 	.byte	0x08
	.zero		1


	//   ....[14]....
        /*01a4*/ 	.word	0x00000910
        /*01a8*/ 	.word	0x000000ff
        /*01ac*/ 	.word	0x00000070
        /*01b0*/ 	.short	0x0100
        /*01b2*/ 	.byte	0x09
	.zero		1


	//   ....[15]....
        /*01b4*/ 	.word	0x00000920
        /*01b8*/ 	.word	0x000000ff
        /*01bc*/ 	.word	0x00000078
        /*01c0*/ 	.short	0x0100
        /*01c2*/ 	.byte	0x09
	.zero		1


	//   ....[16]....
        /*01c4*/ 	.word	0x00000930
        /*01c8*/ 	.word	0x000000ff
        /*01cc*/ 	.word	0x00000080
        /*01d0*/ 	.short	0x0100
        /*01d2*/ 	.byte	0x09
	.zero		1


	//   ....[17]....
        /*01d4*/ 	.word	0x00000940
        /*01d8*/ 	.word	0x000000ff
        /*01dc*/ 	.word	0x00000088
        /*01e0*/ 	.short	0x0100
        /*01e2*/ 	.byte	0x09
	.zero		1


	//   ....[18]....
        /*01e4*/ 	.word	0x00001700
        /*01e8*/ 	.word	0x0000008f
        /*01ec*/ 	.word	0x00000000
        /*01f0*/ 	.short	0x010a
        /*01f2*/ 	.byte	0x29
	.zero		1


	//   ....[19]....
        /*01f4*/ 	.word	0x000018a0
        /*01f8*/ 	.word	0x00000003
        /*01fc*/ 	.word	0x00000000
        /*0200*/ 	.short	0x010a
        /*0202*/ 	.byte	0x3f
	.zero		1


	//   ....[20]....
        /*0204*/ 	.word	0x00001900
        /*0208*/ 	.word	0x00000003
        /*020c*/ 	.word	0x00000000
        /*0210*/ 	.short	0x010a
        /*0212*/ 	.byte	0x3f
	.zero		1


	//   ....[21]....
        /*0214*/ 	.word	0x00002560
        /*0218*/ 	.word	0x000000ff
        /*021c*/ 	.word	0x00000000
        /*0220*/ 	.short	0x010a
        /*0222*/ 	.byte	0x04
	.zero		1


	//   ....[22]....
        /*0224*/ 	.word	0x000025a0
        /*0228*/ 	.word	0x000000ff
        /*022c*/ 	.word	0x00000000
        /*0230*/ 	.short	0x010a
        /*0232*/ 	.byte	0x04
	.zero		1


	//   ....[23]....
        /*0234*/ 	.word	0x00003100
        /*0238*/ 	.word	0x00000005
        /*023c*/ 	.word	0x00000000
        /*0240*/ 	.short	0x0101
        /*0242*/ 	.byte	0x3f
	.zero		1


	//   ....[24]....
        /*0244*/ 	.word	0x00003200
        /*0248*/ 	.word	0x00000090
        /*024c*/ 	.word	0x00000000
        /*0250*/ 	.short	0x0101
        /*0252*/ 	.byte	0x2a
	.zero		1


	//   ....[25]....
        /*0254*/ 	.word	0x00003300
        /*0258*/ 	.word	0x00000003
        /*025c*/ 	.word	0x00000000
        /*0260*/ 	.short	0x0101
        /*0262*/ 	.byte	0x3f
	.zero		1


	//   ....[26]....
        /*0264*/ 	.word	0x000033c0
        /*0268*/ 	.word	0x0000008f
        /*026c*/ 	.word	0x00000010
        /*0270*/ 	.short	0x010a
        /*0272*/ 	.byte	0x29
	.zero		1


	//   ....[27]....
        /*0274*/ 	.word	0x0000a8f0
        /*0278*/ 	.word	0x00000092
        /*027c*/ 	.word	0x00000000
        /*0280*/ 	.short	0x0101
        /*0282*/ 	.byte	0x2a
	.zero		1


	//   ....[28]....
        /*0284*/ 	.word	0x0000b280
        /*0288*/ 	.word	0x0000000c
        /*028c*/ 	.word	0x00000030
        /*0290*/ 	.short	0x010a
        /*0292*/ 	.byte	0x3f
	.zero		1


	//   ....[29]....
        /*0294*/ 	.word	0x0000b650
        /*0298*/ 	.word	0x00000005
        /*029c*/ 	.word	0x00000098
        /*02a0*/ 	.short	0x0101
        /*02a2*/ 	.byte	0x3f
	.zero		1


	//   ....[30]....
        /*02a4*/ 	.word	0x0000bdd0
        /*02a8*/ 	.word	0x00000009
        /*02ac*/ 	.word	0x00000000
        /*02b0*/ 	.short	0x010a
        /*02b2*/ 	.byte	0x3f
	.zero		1


	//   ....[31]....
        /*02b4*/ 	.word	0x0000be50
        /*02b8*/ 	.word	0x00000008
        /*02bc*/ 	.word	0x00000000
        /*02c0*/ 	.short	0x010a
        /*02c2*/ 	.byte	0x3f
	.zero		1


	//   ....[32]....
        /*02c4*/ 	.word	0x0000bee0
        /*02c8*/ 	.word	0x00000009
        /*02cc*/ 	.word	0x00000000
        /*02d0*/ 	.short	0x010a
        /*02d2*/ 	.byte	0x3f
	.zero		1


	//   ....[33]....
        /*02d4*/ 	.word	0x0000bf70
        /*02d8*/ 	.word	0x00000008
        /*02dc*/ 	.word	0x00000000
        /*02e0*/ 	.short	0x010a
        /*02e2*/ 	.byte	0x3f
	.zero		1


	//   ....[34]....
        /*02e4*/ 	.word	0x0000c000
        /*02e8*/ 	.word	0x0000000b
        /*02ec*/ 	.word	0x00000000
        /*02f0*/ 	.short	0x010a
        /*02f2*/ 	.byte	0x3f
	.zero		1


	//   ....[35]....
        /*02f4*/ 	.word	0x0000c090
        /*02f8*/ 	.word	0x00000003
        /*02fc*/ 	.word	0x00000000
        /*0300*/ 	.short	0x010a
        /*0302*/ 	.byte	0x3f
	.zero		1


	//   ....[36]....
        /*0304*/ 	.word	0x0000c0f0
        /*0308*/ 	.word	0x00000091
        /*030c*/ 	.word	0x00000000
        /*0310*/ 	.short	0x010a
        /*0312*/ 	.byte	0x3f
	.zero		1


	//   ....[37]....
        /*0314*/ 	.word	0x0000c140
        /*0318*/ 	.word	0x00000003
        /*031c*/ 	.word	0x00000000
        /*0320*/ 	.short	0x010a
        /*0322*/ 	.byte	0x3f
	.zero		1


	//   ....[38]....
        /*0324*/ 	.word	0x0000c1a0
        /*0328*/ 	.word	0x00000005
        /*032c*/ 	.word	0x00000000
        /*0330*/ 	.short	0x010a
        /*0332*/ 	.byte	0x3f
	.zero		1


	//   ....[39]....
        /*0334*/ 	.word	0x0000c1f0
        /*0338*/ 	.word	0x00000091
        /*033c*/ 	.word	0x00000010
        /*0340*/ 	.short	0x010a
        /*0342*/ 	.byte	0x3f
	.zero		1


	//   ....[40]....
        /*0344*/ 	.word	0x0000c2c0
        /*0348*/ 	.word	0x0000000c
        /*034c*/ 	.word	0x00000030
        /*0350*/ 	.short	0x010a
        /*0352*/ 	.byte	0x3f
	.zero		1


	//   ....[41]....
        /*0354*/ 	.word	0x0000c390
        /*0358*/ 	.word	0x00000009
        /*035c*/ 	.word	0x00000000
        /*0360*/ 	.short	0x010a
        /*0362*/ 	.byte	0x3f
	.zero		1


	//   ....[42]....
        /*0364*/ 	.word	0x0000c3e0
        /*0368*/ 	.word	0x00000008
        /*036c*/ 	.word	0x00000000
        /*0370*/ 	.short	0x010a
        /*0372*/ 	.byte	0x3f
	.zero		1


	//   ....[43]....
        /*0374*/ 	.word	0x0000c430
        /*0378*/ 	.word	0x00000009
        /*037c*/ 	.word	0x00000000
        /*0380*/ 	.short	0x010a
        /*0382*/ 	.byte	0x3f
	.zero		1


	//   ....[44]....
        /*0384*/ 	.word	0x0000c480
        /*0388*/ 	.word	0x00000008
        /*038c*/ 	.word	0x00000000
        /*0390*/ 	.short	0x010a
        /*0392*/ 	.byte	0x3f
	.zero		1


	//   ....[45]....
        /*0394*/ 	.word	0x0000c4d0
        /*0398*/ 	.word	0x0000000b
        /*039c*/ 	.word	0x00000000
        /*03a0*/ 	.short	0x010a
        /*03a2*/ 	.byte	0x3f
	.zero		1


	//----- nvinfo : EIATTR_NUM_MBARRIERS
	.align		4
.L_37:
        /*03a4*/ 	.byte	0x03, 0x38
        /*03a6*/ 	.short	0x0012


	//----- nvinfo : EIATTR_EXIT_INSTR_OFFSETS
	.align		4
        /*03a8*/ 	.byte	0x04, 0x1c
        /*03aa*/ 	.short	(.L_39 - .L_38)


	//   ....[0]....
.L_38:
        /*03ac*/ 	.word	0x00001430


	//   ....[1]....
        /*03b0*/ 	.word	0x00001490


	//   ....[2]....
        /*03b4*/ 	.word	0x0000af80


	//   ....[3]....
        /*03b8*/ 	.word	0x0000afb0


	//   ....[4]....
        /*03bc*/ 	.word	0x0000c0e0


	//----- nvinfo : EIATTR_MAX_THREADS
	.align		4
.L_39:
        /*03c0*/ 	.byte	0x04, 0x05
        /*03c2*/ 	.short	(.L_41 - .L_40)
.L_40:
        /*03c4*/ 	.word	0x00000180
        /*03c8*/ 	.word	0x00000001
        /*03cc*/ 	.word	0x00000001


	//----- nvinfo : EIATTR_CRS_STACK_SIZE
	.align		4
.L_41:
        /*03d0*/ 	.byte	0x04, 0x1e
        /*03d2*/ 	.short	(.L_43 - .L_42)
.L_42:
        /*03d4*/ 	.word	0x00000000


	//----- nvinfo : EIATTR_CBANK_PARAM_SIZE
	.align		4
.L_43:
        /*03d8*/ 	.byte	0x03, 0x19
        /*03da*/ 	.short	0x0470


	//----- nvinfo : EIATTR_PARAM_CBANK
	.align		4
        /*03dc*/ 	.byte	0x04, 0x0a
        /*03de*/ 	.short	(.L_45 - .L_44)
	.align		4
.L_44:
        /*03e0*/ 	.word	index@(.nv.constant0._ZN7cutlass13device_kernelINS_4gemm6kernel13GemmUniversalIN4cute5tupleIJiiiiEEENS1_10collective13CollectiveMmaINS1_34MainloopSm90TmaGmmaWarpSpecializedILi6ENS5_IJNS4_1CILi2EEENSA_ILi1EEESC_EEENS1_32KernelTmaWarpSpecializedPingpongEEENS5_IJNSA_ILi64EEENSA_ILi224EEESG_EEENS_6half_tENS5_IJlSC_lEEESJ_SK_NS4_8TiledMMAINS4_8MMA_AtomIJNS4_4SM904GMMA25MMA_64x32x16_F32F16F16_SSILNSO_5MajorE0ELSQ_0ELNSO_7ScaleInE1ELSR_1EEEEEENS4_6LayoutINS5_IJSC_SC_SC_EEENS5_IJNSA_ILi0EEESW_SW_EEEEENS5_IJNS4_10UnderscoreESZ_SZ_EEEEENS4_13SM90_TMA_LOADENS4_14ComposedLayoutINS4_7SwizzleILi3ELi4ELi3EEENS4_18smem_ptr_flag_bitsILi16EEENSU_INS5_IJNSA_ILi8EEESG_EEENS5_IJSG_SC_EEEEEEEvNS4_8identityENS4_23SM90_TMA_LOAD_MULTICASTES1C_vS1D_EENS_8epilogue10collective6detail29Sm90TmaWarpSpecializedAdapterINS1H_15DefaultEpilogueISJ_SK_SK_NS1G_6thread17LinearCombinationISJ_Li1EffLNS1L_9ScaleType4KindE0ELNS_15FloatRoundStyleE2ESJ_EENS1_15EpilogueDefaultEEEEEvvEEEEvNT_6ParamsE)
        /*03e4*/ 	.short	0x0210
        /*03e6*/ 	.short	0x0470


	//----- nvinfo : EIATTR_SW_WAR
	.align		4
.L_45:
        /*03e8*/ 	.byte	0x04, 0x36
        /*03ea*/ 	.short	(.L_47 - .L_46)
.L_46:
        /*03ec*/ 	.word	0x00000008
.L_47:


//--------------------- .nv.callgraph             --------------------------
	.section	.nv.callgraph,"",@"SHT_CUDA_CALLGRAPH"
	.align	4
	.sectionentsize	8
	.align		4
        /*0000*/ 	.word	0x00000000
	.align		4
        /*0004*/ 	.word	0xffffffff
	.align		4
        /*0008*/ 	.word	index@(_ZN7cutlass13device_kernelINS_4gemm6kernel13GemmUniversalIN4cute5tupleIJiiiiEEENS1_10collective13CollectiveMmaINS1_34MainloopSm90TmaGmmaWarpSpecializedILi6ENS5_IJNS4_1CILi2EEENSA_ILi1EEESC_EEENS1_32KernelTmaWarpSpecializedPingpongEEENS5_IJNSA_ILi64EEENSA_ILi224EEESG_EEENS_6half_tENS5_IJlSC_lEEESJ_SK_NS4_8TiledMMAINS4_8MMA_AtomIJNS4_4SM904GMMA25MMA_64x32x16_F32F16F16_SSILNSO_5MajorE0ELSQ_0ELNSO_7ScaleInE1ELSR_1EEEEEENS4_6LayoutINS5_IJSC_SC_SC_EEENS5_IJNSA_ILi0EEESW_SW_EEEEENS5_IJNS4_10UnderscoreESZ_SZ_EEEEENS4_13SM90_TMA_LOADENS4_14ComposedLayoutINS4_7SwizzleILi3ELi4ELi3EEENS4_18smem_ptr_flag_bitsILi16EEENSU_INS5_IJNSA_ILi8EEESG_EEENS5_IJSG_SC_EEEEEEEvNS4_8identityENS4_23SM90_TMA_LOAD_MULTICASTES1C_vS1D_EENS_8epilogue10collective6detail29Sm90TmaWarpSpecializedAdapterINS1H_15DefaultEpilogueISJ_SK_SK_NS1G_6thread17LinearCombinationISJ_Li1EffLNS1L_9ScaleType4KindE0ELNS_15FloatRoundStyleE2ESJ_EENS1_15EpilogueDefaultEEEEEvvEEEEvNT_6ParamsE)
	.align		4
        /*000c*/ 	.word	index@(__assertfail)
	.align		4
        /*0010*/ 	.word	0x00000000
	.align		4
        /*0014*/ 	.word	0xfffffffe
	.align		4
        /*0018*/ 	.word	0x00000000
	.align		4
        /*001c*/ 	.word	0xfffffffd
	.align		4
        /*0020*/ 	.word	0x00000000
	.align		4
        /*0024*/ 	.word	0xfffffffc


//--------------------- .nv.constant4             --------------------------
	.section	.nv.constant4,"a",@progbits
	.align	8
	.align		8
.nv.constant4:
        /*0000*/ 	.dword	__assertfail
	.align		8
        /*0008*/ 	.dword	__unnamed_1
	.align		8
        /*0010*/ 	.dword	_ZN40_INTERNAL_15f5a50f_4_k_cu_e595986d_117564cuda3std3__45__cpo5beginE
	.align		8
        /*0018*/ 	.dword	_ZN40_INTERNAL_15f5a50f_4_k_cu_e595986d_117564cuda3std3__45__cpo3endE
	.align		8
        /*0020*/ 	.dword	_ZN40_INTERNAL_15f5a50f_4_k_cu_e595986d_117564cuda3std3__45__cpo6cbeginE
	.align		8
        /*0028*/ 	.dword	_ZN40_INTERNAL_15f5a50f_4_k_cu_e595986d_117564cuda3std3__45__cpo4cendE
	.align		8
        /*0030*/ 	.dword	_ZN40_INTERNAL_15f5a50f_4_k_cu_e595986d_117564cuda3std3__442_GLOBAL__N__15f5a50f_4_k_cu_e595986d_117566ignoreE
	.align		8
        /*0038*/ 	.dword	_ZN40_INTERNAL_15f5a50f_4_k_cu_e595986d_117564cuda3std3__419piecewise_constructE
	.align		8
        /*0040*/ 	.dword	_ZN40_INTERNAL_15f5a50f_4_k_cu_e595986d_117564cuda3std3__48in_placeE
	.align		8
        /*0048*/ 	.dword	_ZN40_INTERNAL_15f5a50f_4_k_cu_e595986d_117564cuda3std6ranges3__45__cpo4swapE
	.align		8
        /*0050*/ 	.dword	_ZN40_INTERNAL_15f5a50f_4_k_cu_e595986d_117564cuda3std6ranges3__45__cpo9iter_moveE
	.align		8
        /*0058*/ 	.dword	_ZN40_INTERNAL_15f5a50f_4_k_cu_e595986d_117564cute7productE
	.align		8
        /*0060*/ 	.dword	_ZN40_INTERNAL_15f5a50f_4_k_cu_e595986d_117564cute1_E
	.align		8
        /*0068*/ 	.dword	$str$22
	.align		8
        /*0070*/ 	.dword	$str$23


//--------------------- .text._ZN7cutlass13device_kernelINS_4gemm6kernel13GemmUniversalIN4cute5tupleIJiiiiEEENS1_10collective13CollectiveMmaINS1_34MainloopSm90TmaGmmaWarpSpecializedILi6ENS5_IJNS4_1CILi2EEENSA_ILi1EEESC_EEENS1_32KernelTmaWarpSpecializedPingpongEEENS5_IJNSA_ILi64EEENSA_ILi224EEESG_EEENS_6half_tENS5_IJlSC_lEEESJ_SK_NS4_8TiledMMAINS4_8MMA_AtomIJNS4_4SM904GMMA25MMA_64x32x16_F32F16F16_SSILNSO_5MajorE0ELSQ_0ELNSO_7ScaleInE1ELSR_1EEEEEENS4_6LayoutINS5_IJSC_SC_SC_EEENS5_IJNSA_ILi0EEESW_SW_EEEEENS5_IJNS4_10UnderscoreESZ_SZ_EEEEENS4_13SM90_TMA_LOADENS4_14ComposedLayoutINS4_7SwizzleILi3ELi4ELi3EEENS4_18smem_ptr_flag_bitsILi16EEENSU_INS5_IJNSA_ILi8EEESG_EEENS5_IJSG_SC_EEEEEEEvNS4_8identityENS4_23SM90_TMA_LOAD_MULTICASTES1C_vS1D_EENS_8epilogue10collective6detail29Sm90TmaWarpSpecializedAdapterINS1H_15DefaultEpilogueISJ_SK_SK_NS1G_6thread17LinearCombinationISJ_Li1EffLNS1L_9ScaleType4KindE0ELNS_15FloatRoundStyleE2ESJ_EENS1_15EpilogueDefaultEEEEEvvEEEEvNT_6ParamsE --------------------------
	.section	.text._ZN7cutlass13device_kernelINS_4gemm6kernel13GemmUniversalIN4cute5tupleIJiiiiEEENS1_10collective13CollectiveMmaINS1_34MainloopSm90TmaGmmaWarpSpecializedILi6ENS5_IJNS4_1CILi2EEENSA_ILi1EEESC_EEENS1_32KernelTmaWarpSpecializedPingpongEEENS5_IJNSA_ILi64EEENSA_ILi224EEESG_EEENS_6half_tENS5_IJlSC_lEEESJ_SK_NS4_8TiledMMAINS4_8MMA_AtomIJNS4_4SM904GMMA25MMA_64x32x16_F32F16F16_SSILNSO_5MajorE0ELSQ_0ELNSO_7ScaleInE1ELSR_1EEEEEENS4_6LayoutINS5_IJSC_SC_SC_EEENS5_IJNSA_ILi0EEESW_SW_EEEEENS5_IJNS4_10UnderscoreESZ_SZ_EEEEENS4_13SM90_TMA_LOADENS4_14ComposedLayoutINS4_7SwizzleILi3ELi4ELi3EEENS4_18smem_ptr_flag_bitsILi16EEENSU_INS5_IJNSA_ILi8EEESG_EEENS5_IJSG_SC_EEEEEEEvNS4_8identityENS4_23SM90_TMA_LOAD_MULTICASTES1C_vS1D_EENS_8epilogue10collective6detail29Sm90TmaWarpSpecializedAdapterINS1H_15DefaultEpilogueISJ_SK_SK_NS1G_6thread17LinearCombinationISJ_Li1EffLNS1L_9ScaleType4KindE0ELNS_15FloatRoundStyleE2ESJ_EENS1_15EpilogueDefaultEEEEEvvEEEEvNT_6ParamsE,"ax",@progbits
	.align	128
.text._ZN7cutlass13device_kernelINS_4gemm6kernel13GemmUniversalIN4cute5tupleIJiiiiEEENS1_10collective13CollectiveMmaINS1_34MainloopSm90TmaGmmaWarpSpecializedILi6ENS5_IJNS4_1CILi2EEENSA_ILi1EEESC_EEENS1_32KernelTmaWarpSpecializedPingpongEEENS5_IJNSA_ILi64EEENSA_ILi224EEESG_EEENS_6half_tENS5_IJlSC_lEEESJ_SK_NS4_8TiledMMAINS4_8MMA_AtomIJNS4_4SM904GMMA25MMA_64x32x16_F32F16F16_SSILNSO_5MajorE0ELSQ_0ELNSO_7ScaleInE1ELSR_1EEEEEENS4_6LayoutINS5_IJSC_SC_SC_EEENS5_IJNSA_ILi0EEESW_SW_EEEEENS5_IJNS4_10UnderscoreESZ_SZ_EEEEENS4_13SM90_TMA_LOADENS4_14ComposedLayoutINS4_7SwizzleILi3ELi4ELi3EEENS4_18smem_ptr_flag_bitsILi16EEENSU_INS5_IJNSA_ILi8EEESG_EEENS5_IJSG_SC_EEEEEEEvNS4_8identityENS4_23SM90_TMA_LOAD_MULTICASTES1C_vS1D_EENS_8epilogue10collective6detail29Sm90TmaWarpSpecializedAdapterINS1H_15DefaultEpilogueISJ_SK_SK_NS1G_6thread17LinearCombinationISJ_Li1EffLNS1L_9ScaleType4KindE0ELNS_15FloatRoundStyleE2ESJ_EENS1_15EpilogueDefaultEEEEEvvEEEEvNT_6ParamsE:
        .type           _ZN7cutlass13device_kernelINS_4gemm6kernel13GemmUniversalIN4cute5tupleIJiiiiEEENS1_10collective13CollectiveMmaINS1_34MainloopSm90TmaGmmaWarpSpecializedILi6ENS5_IJNS4_1CILi2EEENSA_ILi1EEESC_EEENS1_32KernelTmaWarpSpecializedPingpongEEENS5_IJNSA_ILi64EEENSA_ILi224EEESG_EEENS_6half_tENS5_IJlSC_lEEESJ_SK_NS4_8TiledMMAINS4_8MMA_AtomIJNS4_4SM904GMMA25MMA_64x32x16_F32F16F16_SSILNSO_5MajorE0ELSQ_0ELNSO_7ScaleInE1ELSR_1EEEEEENS4_6LayoutINS5_IJSC_SC_SC_EEENS5_IJNSA_ILi0EEESW_SW_EEEEENS5_IJNS4_10UnderscoreESZ_SZ_EEEEENS4_13SM90_TMA_LOADENS4_14ComposedLayoutINS4_7SwizzleILi3ELi4ELi3EEENS4_18smem_ptr_flag_bitsILi16EEENSU_INS5_IJNSA_ILi8EEESG_EEENS5_IJSG_SC_EEEEEEEvNS4_8identityENS4_23SM90_TMA_LOAD_MULTICASTES1C_vS1D_EENS_8epilogue10collective6detail29Sm90TmaWarpSpecializedAdapterINS1H_15DefaultEpilogueISJ_SK_SK_NS1G_6thread17LinearCombinationISJ_Li1EffLNS1L_9ScaleType4KindE0ELNS_15FloatRoundStyleE2ESJ_EENS1_15EpilogueDefaultEEEEEvvEEEEvNT_6ParamsE,@function
        .size           _ZN7cutlass13device_kernelINS_4gemm6kernel13GemmUniversalIN4cute5tupleIJiiiiEEENS1_10collective13CollectiveMmaINS1_34MainloopSm90TmaGmmaWarpSpecializedILi6ENS5_IJNS4_1CILi2EEENSA_ILi1EEESC_EEENS1_32KernelTmaWarpSpecializedPingpongEEENS5_IJNSA_ILi64EEENSA_ILi224EEESG_EEENS_6half_tENS5_IJlSC_lEEESJ_SK_NS4_8TiledMMAINS4_8MMA_AtomIJNS4_4SM904GMMA25MMA_64x32x16_F32F16F16_SSILNSO_5MajorE0ELSQ_0ELNSO_7ScaleInE1ELSR_1EEEEEENS4_6LayoutINS5_IJSC_SC_SC_EEENS5_IJNSA_ILi0EEESW_SW_EEEEENS5_IJNS4_10UnderscoreESZ_SZ_EEEEENS4_13SM90_TMA_LOADENS4_14ComposedLayoutINS4_7SwizzleILi3ELi4ELi3EEENS4_18smem_ptr_flag_bitsILi16EEENSU_INS5_IJNSA_ILi8EEESG_EEENS5_IJSG_SC_EEEEEEEvNS4_8identityENS4_23SM90_TMA_LOAD_MULTICASTES1C_vS1D_EENS_8epilogue10collective6detail29Sm90TmaWarpSpecializedAdapterINS1H_15DefaultEpilogueISJ_SK_SK_NS1G_6thread17LinearCombinationISJ_Li1EffLNS1L_9ScaleType4KindE0ELNS_15FloatRoundStyleE2ESJ_EENS1_15EpilogueDefaultEEEEEvvEEEEvNT_6ParamsE,(.L_x_301 - _ZN7cutlass13device_kernelINS_4gemm6kernel13GemmUniversalIN4cute5tupleIJiiiiEEENS1_10collective13CollectiveMmaINS1_34MainloopSm90TmaGmmaWarpSpecializedILi6ENS5_IJNS4_1CILi2EEENSA_ILi1EEESC_EEENS1_32KernelTmaWarpSpecializedPingpongEEENS5_IJNSA_ILi64EEENSA_ILi224EEESG_EEENS_6half_tENS5_IJlSC_lEEESJ_SK_NS4_8TiledMMAINS4_8MMA_AtomIJNS4_4SM904GMMA25MMA_64x32x16_F32F16F16_SSILNSO_5MajorE0ELSQ_0ELNSO_7ScaleInE1ELSR_1EEEEEENS4_6LayoutINS5_IJSC_SC_SC_EEENS5_IJNSA_ILi0EEESW_SW_EEEEENS5_IJNS4_10UnderscoreESZ_SZ_EEEEENS4_13SM90_TMA_LOADENS4_14ComposedLayoutINS4_7SwizzleILi3ELi4ELi3EEENS4_18smem_ptr_flag_bitsILi16EEENSU_INS5_IJNSA_ILi8EEESG_EEENS5_IJSG_SC_EEEEEEEvNS4_8identityENS4_23SM90_TMA_LOAD_MULTICASTES1C_vS1D_EENS_8epilogue10collective6detail29Sm90TmaWarpSpecializedAdapterINS1H_15DefaultEpilogueISJ_SK_SK_NS1G_6thread17LinearCombinationISJ_Li1EffLNS1L_9ScaleType4KindE0ELNS_15FloatRoundStyleE2ESJ_EENS1_15EpilogueDefaultEEEEEvvEEEEvNT_6ParamsE)
        .other          _ZN7cutlass13device_kernelINS_4gemm6kernel13GemmUniversalIN4cute5tupleIJiiiiEEENS1_10collective13CollectiveMmaINS1_34MainloopSm90TmaGmmaWarpSpecializedILi6ENS5_IJNS4_1CILi2EEENSA_ILi1EEESC_EEENS1_32KernelTmaWarpSpecializedPingpongEEENS5_IJNSA_ILi64EEENSA_ILi224EEESG_EEENS_6half_tENS5_IJlSC_lEEESJ_SK_NS4_8TiledMMAINS4_8MMA_AtomIJNS4_4SM904GMMA25MMA_64x32x16_F32F16F16_SSILNSO_5MajorE0ELSQ_0ELNSO_7ScaleInE1ELSR_1EEEEEENS4_6LayoutINS5_IJSC_SC_SC_EEENS5_IJNSA_ILi0EEESW_SW_EEEEENS5_IJNS4_10UnderscoreESZ_SZ_EEEEENS4_13SM90_TMA_LOADENS4_14ComposedLayoutINS4_7SwizzleILi3ELi4ELi3EEENS4_18smem_ptr_flag_bitsILi16EEENSU_INS5_IJNSA_ILi8EEESG_EEENS5_IJSG_SC_EEEEEEEvNS4_8identityENS4_23SM90_TMA_LOAD_MULTICASTES1C_vS1D_EENS_8epilogue10collective6detail29Sm90TmaWarpSpecializedAdapterINS1H_15DefaultEpilogueISJ_SK_SK_NS1G_6thread17LinearCombinationISJ_Li1EffLNS1L_9ScaleType4KindE0ELNS_15FloatRoundStyleE2ESJ_EENS1_15EpilogueDefaultEEEEEvvEEEEvNT_6ParamsE,@"STO_CUDA_ENTRY STV_DEFAULT"
_ZN7cutlass13device_kernelINS_4gemm6kernel13GemmUniversalIN4cute5tupleIJiiiiEEENS1_10collective13CollectiveMmaINS1_34MainloopSm90TmaGmmaWarpSpecializedILi6ENS5_IJNS4_1CILi2EEENSA_ILi1EEESC_EEENS1_32KernelTmaWarpSpecializedPingpongEEENS5_IJNSA_ILi64EEENSA_ILi224EEESG_EEENS_6half_tENS5_IJlSC_lEEESJ_SK_NS4_8TiledMMAINS4_8MMA_AtomIJNS4_4SM904GMMA25MMA_64x32x16_F32F16F16_SSILNSO_5MajorE0ELSQ_0ELNSO_7ScaleInE1ELSR_1EEEEEENS4_6LayoutINS5_IJSC_SC_SC_EEENS5_IJNSA_ILi0EEESW_SW_EEEEENS5_IJNS4_10UnderscoreESZ_SZ_EEEEENS4_13SM90_TMA_LOADENS4_14ComposedLayoutINS4_7SwizzleILi3ELi4ELi3EEENS4_18smem_ptr_flag_bitsILi16EEENSU_INS5_IJNSA_ILi8EEESG_EEENS5_IJSG_SC_EEEEEEEvNS4_8identityENS4_23SM90_TMA_LOAD_MULTICASTES1C_vS1D_EENS_8epilogue10collective6detail29Sm90TmaWarpSpecializedAdapterINS1H_15DefaultEpilogueISJ_SK_SK_NS1G_6thread17LinearCombinationISJ_Li1EffLNS1L_9ScaleType4KindE0ELNS_15FloatRoundStyleE2ESJ_EENS1_15EpilogueDefaultEEEEEvvEEEEvNT_6ParamsE:
[----:B------:R-:W0:Y:S02]  /*0000*/  LDC R1, c[0x0][0x28] ;  /* 0x00000a00ff017b82 */ /* 0x000e240000000800 */
[----:B0-----:R-:W-:Y:S01]  /*0010*/  VIADD R1, R1, 0xfffffff8 ;  /* 0xfffffff801017836 */ /* 0x001fe20000000000 */
[----:B------:R-:W0:Y:S01]  /*0020*/  S2R R4, SR_TID.X ;  /* 0x0000000000047919 */ /* 0x000e220000002100 */
[----:B------:R-:W-:Y:S01]  /*0030*/  ELECT P0, URZ, PT ;  /* 0x00000000003f782f */ /* 0x000fe20003800000 */
[----:B------:R-:W-:Y:S01]  /*0040*/  BSSY B0, `(.L_x_0) ;  /* 0x000000f000007945 */ /* 0x000fe20003800000 */
[--C-:B0-----:R-:W-:Y:S02]  /*0050*/  SHF.R.U32.HI R2, RZ, 0x5, R4.reuse ;  /* 0x00000005ff027819 */ /* 0x101fe40000011604 */
[----:B------:R-:W-:-:S03]  /*0060*/  SHF.R.U32.HI R7, RZ, 0x7, R4 ;  /* 0x00000007ff077819 */ /* 0x000fc60000011604 */
[----:B------:R-:W0:Y:S04]  /*0070*/  SHFL.IDX PT, R5, R2, RZ, 0x1f ;  /* 0x00001fff02057589 */ /* 0x000e2800000e0000 */
[----:B------:R1:W2:Y:S01]  /*0080*/  SHFL.IDX PT, R10, R7, RZ, 0x1f ;  /* 0x00001fff070a7589 */ /* 0x0002a200000e0000 */
[----:B0-----:R-:W-:-:S13]  /*0090*/  ISETP.NE.OR P0, PT, R5, RZ, !P0 ;  /* 0x000000ff0500720c */ /* 0x001fda0004705670 */
[----:B-12---:R-:W-:Y:S05]  /*00a0*/  @P0 BRA `(.L_x_1) ;  /* 0x0000000000200947 */ /* 0x006fea0003800000 */
[----:B------:R-:W-:Y:S02]  /*00b0*/  ULDC.64 UR4, c[0x0][0x198] ;  /* 0x0000660000047ab9 */ /* 0x000fe40000000a00 */
[----:B------:R-:W-:Y:S02]  /*00c0*/  UIADD3 UR6, UP0, UR4, 0xf0, URZ ;  /* 0x000000f004067890 */ /* 0x000fe4000ff1e03f */
[----:B------:R-:W-:Y:S02]  /*00d0*/  UIADD3 UR4, UP1, UR4, 0x1f0, URZ ;  /* 0x000001f004047890 */ /* 0x000fe4000ff3e03f */
[----:B------:R-:W-:Y:S02]  /*00e0*/  UIADD3.X UR7, URZ, UR5, URZ, UP0, !UPT ;  /* 0x000000053f077290 */ /* 0x000fe400087fe43f */
[----:B------:R-:W-:-:S07]  /*00f0*/  UIADD3.X UR5, URZ, UR5, URZ, UP1, !UPT ;  /* 0x000000053f057290 */ /* 0x000fce0008ffe43f */
[----:B------:R0:W-:Y:S02]  /*0100*/  UTMACCTL.PF [UR6] ;  /* 0x00000000060079b9 */ /* 0x0001e40008040000 */
[----:B------:R0:W-:Y:S02]  /*0110*/  UTMACCTL.PF [UR4] ;  /* 0x00000000040079b9 */ /* 0x0001e40008040000 */
[----:B0-----:R-:W-:Y:S01]  /*0120*/  NOP ;  /* 0x0000000000007918 */ /* 0x001fe20000000000 */
.L_x_1:
[----:B------:R-:W-:Y:S05]  /*0130*/  BSYNC B0 ;  /* 0x0000000000007941 */ /* 0x000fea0003800000 */
.L_x_0:
[----:B------:R-:W0:Y:S01]  /*0140*/  SHFL.IDX PT, R8, R2, RZ, 0x1f ;  /* 0x00001fff02087589 */ /* 0x000e2200000e0000 */
[----:B------:R-:W-:-:S04]  /*0150*/  SHF.R.S32.HI R3, RZ, 0x1f, R4 ;  /* 0x0000001fff037819 */ /* 0x000fc80000011404 */
[----:B------:R-:W-:Y:S02]  /*0160*/  LEA.HI R3, R3, R4, RZ, 0x7 ;  /* 0x0000000403037211 */ /* 0x000fe400078f38ff */
[----:B0-----:R-:W-:-:S13]  /*0170*/  ISETP.NE.AND P0, PT, R8, RZ, PT ;  /* 0x000000ff0800720c */ /* 0x001fda0003f05270 */
[----:B------:R-:W-:Y:S05]  /*0180*/  @P0 BRA `(.L_x_2) ;  /* 0x0000000000680947 */ /* 0x000fea0003800000 */
[----:B------:R-:W0:Y:S01]  /*0190*/  S2UR UR8, SR_CgaCtaId ;  /* 0x00000000000879c3 */ /* 0x000e220000008800 */
[----:B------:R-:W-:Y:S01]  /*01a0*/  UMOV UR4, 0x400 ;  /* 0x0000040000047882 */ /* 0x000fe20000000000 */
[----:B------:R-:W-:Y:S01]  /*01b0*/  UMOV UR5, 0x1 ;  /* 0x0000000100057882 */ /* 0x000fe20000000000 */
[----:B------:R-:W-:Y:S01]  /*01c0*/  UMOV UR6, 0x2 ;  /* 0x0000000200067882 */ /* 0x000fe20000000000 */
[----:B------:R-:W-:Y:S01]  /*01d0*/  ELECT P0, URZ, PT ;  /* 0x00000000003f782f */ /* 0x000fe20003800000 */
[----:B------:R-:W-:-:S04]  /*01e0*/  UIADD3 UR6, -UR6, 0x100000, URZ ;  /* 0x0010000006067890 */ /* 0x000fc8000fffe13f */
[----:B------:R-:W-:Y:S02]  /*01f0*/  USHF.L.U32 UR7, UR6, 0xb, URZ ;  /* 0x0000000b06077899 */ /* 0x000fe4000800063f */
[----:B------:R-:W-:Y:S02]  /*0200*/  USHF.L.U32 UR6, UR6, 0x1, URZ ;  /* 0x0000000106067899 */ /* 0x000fe4000800063f */
[----:B0-----:R-:W-:Y:S02]  /*0210*/  ULEA UR8, UR8, UR4, 0x18 ;  /* 0x0000000408087291 */ /* 0x001fe4000f8ec03f */
[----:B------:R-:W-:-:S04]  /*0220*/  UIADD3 UR4, -UR5, 0x100000, URZ ;  /* 0x0010000005047890 */ /* 0x000fc8000fffe13f */
[----:B------:R-:W-:Y:S02]  /*0230*/  USHF.L.U32 UR5, UR4, 0xb, URZ ;  /* 0x0000000b04057899 */ /* 0x000fe4000800063f */
[----:B------:R-:W-:Y:S01]  /*0240*/  USHF.L.U32 UR4, UR4, 0x1, URZ ;  /* 0x0000000104047899 */ /* 0x000fe2000800063f */
[----:B------:R-:W0:Y:S11]  /*0250*/  FENCE.VIEW.ASYNC.S ;  /* 0x00000000000073c6 */ /* 0x000e360000000000 */
[----:B0-----:R0:W1:Y:S01]  /*0260*/  SYNCS.EXCH.64 URZ, [UR8], UR4 ;  /* 0x00000004083f75b2 */ /* 0x0010620008000100 */
[----:B------:R0:W2:Y:S01]  /*0270*/  SYNCS.EXCH.64 URZ, [UR8+0x30], UR6 ;  /* 0x00003006083f75b2 */ /* 0x0000a20008000100 */
[----:B------:R0:W3:Y:S01]  /*0280*/  SYNCS.EXCH.64 URZ, [UR8+0x8], UR4 ;  /* 0x00000804083f75b2 */ /* 0x0000e20008000100 */
[----:B------:R0:W4:Y:S01]  /*0290*/  SYNCS.EXCH.64 URZ, [UR8+0x38], UR6 ;  /* 0x00003806083f75b2 */ /* 0x0001220008000100 */
[----:B------:R0:W0:Y:S01]  /*02a0*/  SYNCS.EXCH.64 URZ, [UR8+0x10], UR4 ;  /* 0x00001004083f75b2 */ /* 0x0000220008000100 */
[----:B------:R0:W0:Y:S01]  /*02b0*/  SYNCS.EXCH.64 URZ, [UR8+0x40], UR6 ;  /* 0x00004006083f75b2 */ /* 0x0000220008000100 */
[----:B------:R0:W0:Y:S01]  /*02c0*/  SYNCS.EXCH.64 URZ, [UR8+0x18], UR4 ;  /* 0x00001804083f75b2 */ /* 0x0000220008000100 */
[----:B------:R0:W0:Y:S01]  /*02d0*/  SYNCS.EXCH.64 URZ, [UR8+0x48], UR6 ;  /* 0x00004806083f75b2 */ /* 0x0000220008000100 */
[----:B------:R0:W0:Y:S01]  /*02e0*/  SYNCS.EXCH.64 URZ, [UR8+0x20], UR4 ;  /* 0x00002004083f75b2 */ /* 0x0000220008000100 */
[----:B------:R0:W0:Y:S01]  /*02f0*/  SYNCS.EXCH.64 URZ, [UR8+0x50], UR6 ;  /* 0x00005006083f75b2 */ /* 0x0000220008000100 */
[----:B------:R0:W0:Y:S01]  /*0300*/  SYNCS.EXCH.64 URZ, [UR8+0x28], UR4 ;  /* 0x00002804083f75b2 */ /* 0x0000220008000100 */
[----:B------:R0:W0:Y:S01]  /*0310*/  SYNCS.EXCH.64 URZ, [UR8+0x58], UR6 ;  /* 0x00005806083f75b2 */ /* 0x0000220008000100 */
[----:B------:R-:W-:Y:S01]  /*0320*/  NOP ;  /* 0x0000000000007918 */ /* 0x000fe20000000000 */
.L_x_2:
[----:B------:R-:W5:Y:S01]  /*0330*/  SHFL.IDX PT, R13, R2, RZ, 0x1f ;  /* 0x00001fff020d7589 */ /* 0x000f6200000e0000 */
[----:B------:R-:W1:Y:S01]  /*0340*/  S2UR UR12, SR_CTAID.X ;  /* 0x00000000000c79c3 */ /* 0x000e620000002500 */
[----:B------:R-:W-:Y:S02]  /*0350*/  LOP3.LUT R3, R3, 0xffffff80, RZ, 0xc0, !PT ;  /* 0xffffff8003037812 */ /* 0x000fe400078ec0ff */
[----:B------:R-:W-:Y:S01]  /*0360*/  ELECT P0, URZ, PT ;  /* 0x00000000003f782f */ /* 0x000fe20003800000 */
[----:B------:R2:W3:Y:S01]  /*0370*/  SHFL.IDX PT, R12, R2, RZ, 0x1f ;  /* 0x00001fff020c7589 */ /* 0x0004e200000e0000 */
[----:B------:R-:W-:Y:S01]  /*0380*/  ELECT P1, URZ, PT ;  /* 0x00000000003f782f */ /* 0x000fe20003820000 */
[----:B------:R-:W-:Y:S01]  /*0390*/  NOP ;  /* 0x0000000000007918 */ /* 0x000fe20000000000 */
[----:B------:R-:W-:Y:S01]  /*03a0*/  IMAD.IADD R3, R4, 0x1, -R3 ;  /* 0x0000000104037824 */ /* 0x000fe200078e0a03 */
[----:B------:R-:W4:Y:S01]  /*03b0*/  S2R R6, SR_CTAID.Y ;  /* 0x0000000000067919 */ /* 0x000f220000002600 */
[----:B0-----:R-:W-:Y:S01]  /*03c0*/  ULDC UR4, c[0x0][0x150] ;  /* 0x0000540000047ab9 */ /* 0x001fe20000000800 */
[----:B------:R-:W0:Y:S01]  /*03d0*/  LDC R14, c[0x0][0x144] ;  /* 0x00005100ff0e7b82 */ /* 0x000e220000000800 */
[----:B------:R-:W-:Y:S01]  /*03e0*/  UMOV UR11, 0x80 ;  /* 0x00000080000b7882 */ /* 0x000fe20000000000 */
[----:B------:R-:W-:Y:S01]  /*03f0*/  SHF.R.S32.HI R0, RZ, 0x1f, R3 ;  /* 0x0000001fff007819 */ /* 0x000fe20000011403 */
[----:B------:R-:W-:Y:S01]  /*0400*/  NOP ;  /* 0x0000000000007918 */ /* 0x000fe20000000000 */
[C---:B------:R-:W-:Y:S01]  /*0410*/  VIADD R35, R10.reuse, 0xffffffff ;  /* 0xffffffff0a237836 */ /* 0x040fe20000000000 */
[----:B------:R-:W-:Y:S01]  /*0420*/  ISETP.NE.AND P4, PT, R10, RZ, PT ;  /* 0x000000ff0a00720c */ /* 0x000fe20003f85270 */
[----:B------:R-:W-:Y:S01]  /*0430*/  IMAD.MOV.U32 R137, RZ, RZ, 0x1 ;  /* 0x00000001ff897424 */ /* 0x000fe200078e00ff */
[----:B------:R-:W-:Y:S01]  /*0440*/  LEA.HI R9, R0, R3, RZ, 0x3 ;  /* 0x0000000300097211 */ /* 0x000fe200078f18ff */
[----:B------:R-:W0:Y:S01]  /*0450*/  LDC R15, c[0x0][0x140] ;  /* 0x00005000ff0f7b82 */ /* 0x000e220000000800 */
[----:B------:R-:W-:-:S02]  /*0460*/  ISETP.GE.U32.AND P6, PT, R35, 0x2, PT ;  /* 0x000000022300780c */ /* 0x000fc40003fc6070 */
[--C-:B------:R-:W-:Y:S02]  /*0470*/  SHF.R.S32.HI R11, RZ, 0x3, R9.reuse ;  /* 0x00000003ff0b7819 */ /* 0x100fe40000011409 */
[----:B--2---:R-:W-:Y:S02]  /*0480*/  SHF.R.S32.HI R2, RZ, 0x1f, R9 ;  /* 0x0000001fff027819 */ /* 0x004fe40000011409 */
[----:B------:R-:W-:Y:S01]  /*0490*/  SHF.R.S32.HI R9, RZ, 0x1f, R8 ;  /* 0x0000001fff097819 */ /* 0x000fe20000011408 */
[----:B------:R-:W2:Y:S01]  /*04a0*/  LDC R25, c[0x0][0x148] ;  /* 0x00005200ff197b82 */ /* 0x000ea20000000800 */
[----:B-----5:R-:W-:Y:S02]  /*04b0*/  ISETP.NE.OR P0, PT, R13, RZ, !P0 ;  /* 0x000000ff0d00720c */ /* 0x020fe40004705670 */
[----:B-1----:R-:W-:Y:S02]  /*04c0*/  I2FP.F32.U32 R13, UR12 ;  /* 0x0000000c000d7c45 */ /* 0x002fe40008201000 */
[----:B------:R-:W-:-:S02]  /*04d0*/  LEA.HI R2, R2, R11, RZ, 0x2 ;  /* 0x0000000b02027211 */ /* 0x000fc400078f10ff */
[----:B------:R-:W-:Y:S01]  /*04e0*/  LEA.HI R9, R9, R8, RZ, 0x2 ;  /* 0x0000000809097211 */ /* 0x000fe200078f10ff */
[----:B------:R-:W-:Y:S01]  /*04f0*/  FMUL R13, R13, UR4 ;  /* 0x000000040d0d7c20 */ /* 0x000fe20008400000 */
[----:B---3--:R-:W-:Y:S01]  /*0500*/  ISETP.NE.OR P1, PT, R12, RZ, !P1 ;  /* 0x000000ff0c00720c */ /* 0x008fe20004f25670 */
[----:B------:R-:W-:Y:S01]  /*0510*/  ULDC UR4, c[0x0][0x154] ;  /* 0x0000550000047ab9 */ /* 0x000fe20000000800 */
[----:B------:R-:W-:Y:S02]  /*0520*/  LOP3.LUT R12, R2, 0xfffffffc, RZ, 0xc0, !PT ;  /* 0xfffffffc020c7812 */ /* 0x000fe400078ec0ff */
[----:B------:R-:W-:Y:S01]  /*0530*/  LOP3.LUT R9, R9, 0x3ffffffc, RZ, 0xc0, !PT ;  /* 0x3ffffffc09097812 */ /* 0x000fe200078ec0ff */
[----:B------:R-:W1:Y:S01]  /*0540*/  F2I.U32.TRUNC.NTZ R13, R13 ;  /* 0x0000000d000d7305 */ /* 0x000e62000020f000 */
[----:B------:R-:W-:Y:S01]  /*0550*/  SHF.R.S32.HI R2, RZ, 0x1f, R5 ;  /* 0x0000001fff027819 */ /* 0x000fe20000011405 */
[----:B------:R-:W-:Y:S01]  /*0560*/  IMAD.IADD R12, R11, 0x1, -R12 ;  /* 0x000000010b0c7824 */ /* 0x000fe200078e0a0c */
[----:B------:R-:W-:Y:S01]  /*0570*/  VOTEU.ALL UP1, P0 ;  /* 0x00000000003f7886 */ /* 0x000fe20000020000 */
[----:B------:R-:W-:Y:S01]  /*0580*/  IMAD.IADD R9, R8, 0x1, -R9 ;  /* 0x0000000108097824 */ /* 0x000fe200078e0a09 */
[----:B------:R-:W-:Y:S01]  /*0590*/  LEA.HI R2, R2, R5, RZ, 0x2 ;  /* 0x0000000502027211 */ /* 0x000fe200078f10ff */
[----:B------:R-:W-:Y:S01]  /*05a0*/  VOTEU.ALL UP0, P0 ;  /* 0x00000000003f7886 */ /* 0x000fe20000000000 */
[----:B----4-:R-:W-:Y:S01]  /*05b0*/  I2FP.F32.U32 R8, R6 ;  /* 0x0000000600087245 */ /* 0x010fe20000201000 */
[----:B------:R-:W-:Y:S01]  /*05c0*/  IMAD R9, R9, 0x4, R12 ;  /* 0x0000000409097824 */ /* 0x000fe200078e020c */
[----:B------:R-:W-:Y:S01]  /*05d0*/  LOP3.LUT R2, R2, 0xfffffffc, RZ, 0xc0, !PT ;  /* 0xfffffffc02027812 */ /* 0x000fe200078ec0ff */
[----:B------:R-:W-:Y:S01]  /*05e0*/  VOTEU.ALL UP2, P1 ;  /* 0x00000000003f7886 */ /* 0x000fe20000840000 */
[----:B------:R-:W3:Y:S01]  /*05f0*/  @!UP1 S2UR UR7, SR_CgaCtaId ;  /* 0x00000000000799c3 */ /* 0x000ee20000008800 */
[----:B------:R-:W-:Y:S01]  /*0600*/  FMUL R8, R8, UR4 ;  /* 0x0000000408087c20 */ /* 0x000fe20008400000 */
[----:B------:R-:W-:Y:S01]  /*0610*/  IMAD.SHL.U32 R136, R9, 0x4, RZ ;  /* 0x0000000409887824 */ /* 0x000fe200078e00ff */
[----:B------:R-:W-:Y:S01]  /*0620*/  UMOV UR4, 0x20 ;  /* 0x0000002000047882 */ /* 0x000fe20000000000 */
[----:B------:R-:W-:Y:S01]  /*0630*/  IMAD.IADD R5, R5, 0x1, -R2 ;  /* 0x0000000105057824 */ /* 0x000fe200078e0a02 */
[----:B------:R-:W-:Y:S01]  /*0640*/  LEA.HI R2, R9, R9, RZ, 0x1 ;  /* 0x0000000909027211 */ /* 0x000fe200078f08ff */
[----:B-1----:R-:W-:Y:S01]  /*0650*/  IMAD.MOV R13, RZ, RZ, -R13 ;  /* 0x000000ffff0d7224 */ /* 0x002fe200078e0a0d */
[----:B------:R-:W1:Y:S01]  /*0660*/  F2I.U32.TRUNC.NTZ R8, R8 ;  /* 0x0000000800087305 */ /* 0x000e62000020f000 */
[----:B------:R-:W4:Y:S01]  /*0670*/  @!UP2 S2UR UR10, SR_CgaCtaId ;  /* 0x00000000000aa9c3 */ /* 0x000f220000008800 */
[----:B------:R-:W-:Y:S01]  /*0680*/  LOP3.LUT R2, R2, 0xfffffffe, RZ, 0xc0, !PT ;  /* 0xfffffffe02027812 */ /* 0x000fe200078ec0ff */
[----:B0-----:R-:W-:Y:S01]  /*0690*/  IMAD R21, R14, R13, UR12 ;  /* 0x0000000c0e157e24 */ /* 0x001fe2000f8e020d */
[----:B------:R-:W-:Y:S01]  /*06a0*/  @!UP1 UMOV UR6, 0x400 ;  /* 0x0000040000069882 */ /* 0x000fe20000000000 */
[----:B------:R-:W-:-:S04]  /*06b0*/  @!UP1 UIADD3 UR4, -UR4, 0x100000, URZ ;  /* 0x0010000004049890 */ /* 0x000fc8000fffe13f */
[----:B------:R-:W-:Y:S02]  /*06c0*/  @!UP1 USHF.L.U32 UR5, UR4, 0xb, URZ ;  /* 0x0000000b04059899 */ /* 0x000fe4000800063f */
[----:B------:R-:W-:Y:S01]  /*06d0*/  @!UP1 USHF.L.U32 UR4, UR4, 0x1, URZ ;  /* 0x0000000104049899 */ /* 0x000fe2000800063f */
[C---:B------:R-:W-:Y:S01]  /*06e0*/  LOP3.LUT R136, R9.reuse, 0xc, R136, 0x78, !PT ;  /* 0x0000000c09887812 */ /* 0x040fe200078e7888 */
[----:B------:R-:W-:Y:S01]  /*06f0*/  IMAD.IADD R2, R9, 0x1, -R2 ;  /* 0x0000000109027824 */ /* 0x000fe200078e0a02 */
[----:B------:R-:W-:Y:S01]  /*0700*/  @!UP2 UMOV UR9, 0x400 ;  /* 0x000004000009a882 */ /* 0x000fe20000000000 */
[----:B------:R-:W-:Y:S01]  /*0710*/  VOTEU.ALL UP3, P1 ;  /* 0x00000000003f7886 */ /* 0x000fe20000860000 */
[----:B------:R-:W-:Y:S01]  /*0720*/  VOTEU.ALL UP4, P1 ;  /* 0x00000000003f7886 */ /* 0x000fe20000880000 */
[----:B------:R-:W-:Y:S01]  /*0730*/  VOTEU.ALL UP5, P1 ;  /* 0x00000000003f7886 */ /* 0x000fe200008a0000 */
[----:B------:R-:W-:Y:S01]  /*0740*/  ISETP.NE.AND P3, PT, R2, R21, PT ;  /* 0x000000150200720c */ /* 0x000fe20003f65270 */
[----:B------:R0:W0:Y:S01]  /*0750*/  SHFL.IDX PT, R14, R7, RZ, 0x1f ;  /* 0x00001fff070e7589 */ /* 0x00002200000e0000 */
[----:B------:R-:W-:Y:S01]  /*0760*/  ISETP.EQ.U32.AND P2, PT, R15, 0x1, PT ;  /* 0x000000010f00780c */ /* 0x000fe20003f42070 */
[----:B-1----:R-:W-:Y:S01]  /*0770*/  IMAD.MOV R20, RZ, RZ, -R8 ;  /* 0x000000ffff147224 */ /* 0x002fe200078e0a08 */
[----:B---3--:R-:W-:-:S02]  /*0780*/  @!UP1 ULEA UR8, UR7, UR6, 0x18 ;  /* 0x0000000607089291 */ /* 0x008fc4000f8ec03f */
[----:B------:R-:W-:-:S04]  /*0790*/  @!UP2 UIADD3 UR6, -UR11, 0x100000, URZ ;  /* 0x001000000b06a890 */ /* 0x000fc8000fffe13f */
[----:B------:R-:W-:Y:S02]  /*07a0*/  @!UP2 USHF.L.U32 UR7, UR6, 0xb, URZ ;  /* 0x0000000b0607a899 */ /* 0x000fe4000800063f */
[----:B------:R-:W-:Y:S01]  /*07b0*/  @!UP2 USHF.L.U32 UR6, UR6, 0x1, URZ ;  /* 0x000000010606a899 */ /* 0x000fe2000800063f */
[----:B--2---:R-:W-:Y:S01]  /*07c0*/  IMAD R9, R25, R20, R6 ;  /* 0x0000001419097224 */ /* 0x004fe200078e0206 */
[----:B------:R-:W-:Y:S01]  /*07d0*/  VOTEU.ALL UP1, P0 ;  /* 0x00000000003f7886 */ /* 0x000fe20000020000 */
[----:B------:R-:W-:Y:S01]  /*07e0*/  LOP3.LUT P0, RZ, R3, 0x7, RZ, 0xc0, !PT ;  /* 0x0000000703ff7812 */ /* 0x000fe2000780c0ff */
[----:B----4-:R-:W-:Y:S01]  /*07f0*/  @!UP2 ULEA UR9, UR10, UR9, 0x18 ;  /* 0x000000090a09a291 */ /* 0x010fe2000f8ec03f */
[----:B------:R-:W-:Y:S01]  /*0800*/  @P3 LEA.HI R2, R136, R136, RZ, 0x1 ;  /* 0x0000008888023211 */ /* 0x000fe200078f08ff */
[----:B------:R-:W-:Y:S01]  /*0810*/  VOTEU.ALL UP2, P1 ;  /* 0x00000000003f7886 */ /* 0x000fe20000840000 */
[----:B------:R-:W-:Y:S01]  /*0820*/  ISETP.NE.AND P1, PT, R5, 0x3, PT ;  /* 0x000000030500780c */ /* 0x000fe20003f25270 */
[----:B------:R-:W1:Y:S02]  /*0830*/  FENCE.VIEW.ASYNC.S ;  /* 0x00000000000073c6 */ /* 0x000e640000000000 */
[----:B-1----:R1:W2:Y:S01]  /*0840*/  @!UP0 SYNCS.EXCH.64 URZ, [UR8+0x90], UR4 ;  /* 0x00009004083f85b2 */ /* 0x0022a20008000100 */
[----:B------:R-:W-:-:S02]  /*0850*/  @P3 SHF.R.S32.HI R2, RZ, 0x1, R2 ;  /* 0x00000001ff023819 */ /* 0x000fc40000011402 */
[----:B------:R-:W-:Y:S02]  /*0860*/  ISETP.EQ.OR P1, PT, R5, RZ, !P1 ;  /* 0x000000ff0500720c */ /* 0x000fe40004f22670 */
[----:B------:R-:W-:Y:S02]  /*0870*/  @P3 ISETP.NE.AND P5, PT, R2, R9, PT ;  /* 0x000000090200320c */ /* 0x000fe40003fa5270 */
[----:B------:R-:W-:Y:S02]  /*0880*/  ISETP.LT.U32.AND P0, PT, R136, 0x2, !P0 ;  /* 0x000000028800780c */ /* 0x000fe40004701070 */
[----:B------:R-:W-:Y:S02]  /*0890*/  ISETP.EQ.AND P1, PT, R10, RZ, P1 ;  /* 0x000000ff0a00720c */ /* 0x000fe40000f22270 */
[----:B------:R-:W-:Y:S02]  /*08a0*/  SEL R2, RZ, 0x1, !P0 ;  /* 0x00000001ff027807 */ /* 0x000fe40004000000 */
[----:B------:R-:W-:-:S02]  /*08b0*/  @P3 SEL R137, RZ, 0x1, P5 ;  /* 0x00000001ff893807 */ /* 0x000fc40002800000 */
[----:B------:R-:W-:Y:S01]  /*08c0*/  SEL R16, RZ, 0x1, !P1 ;  /* 0x00000001ff107807 */ /* 0x000fe20004800000 */
[----:B------:R1:W3:Y:S01]  /*08d0*/  @!UP1 SYNCS.EXCH.64 URZ, [UR8+0x98], UR4 ;  /* 0x00009804083f95b2 */ /* 0x0002e20008000100 */
[----:B------:R-:W-:Y:S01]  /*08e0*/  NOP ;  /* 0x0000000000007918 */ /* 0x000fe20000000000 */
[----:B------:R-:W-:Y:S02]  /*08f0*/  LOP3.LUT R137, R137, R2, RZ, 0xc0, !PT ;  /* 0x0000000289897212 */ /* 0x000fe400078ec0ff */
[----:B------:R-:W-:Y:S01]  /*0900*/  SEL R16, R16, 0x2, P6 ;  /* 0x0000000210107807 */ /* 0x000fe20003000000 */
[----:B------:R1:W4:Y:S01]  /*0910*/  @!UP2 SYNCS.EXCH.64 URZ, [UR9+0x70], UR6 ;  /* 0x00007006093fa5b2 */ /* 0x0003220008000100 */
[----:B------:R1:W0:Y:S01]  /*0920*/  @!UP3 SYNCS.EXCH.64 URZ, [UR9+0x78], UR6 ;  /* 0x00007806093fb5b2 */ /* 0x0002220008000100 */
[----:B------:R1:W0:Y:S01]  /*0930*/  @!UP4 SYNCS.EXCH.64 URZ, [UR9+0x80], UR6 ;  /* 0x00008006093fc5b2 */ /* 0x0002220008000100 */
[----:B------:R1:W0:Y:S01]  /*0940*/  @!UP5 SYNCS.EXCH.64 URZ, [UR9+0x88], UR6 ;  /* 0x00008806093fd5b2 */ /* 0x0002220008000100 */
[----:B------:R-:W-:Y:S01]  /*0950*/  NOP ;  /* 0x0000000000007918 */ /* 0x000fe20000000000 */
[----:B-12---:R-:W-:Y:S05]  /*0960*/  @!P2 BRA `(.L_x_3) ;  /* 0x000000000008a947 */ /* 0x006fea0003800000 */
[----:B0--34-:R-:W-:Y:S01]  /*0970*/  UCGABAR_ARV ;  /* 0x00000000000079c7 */ /* 0x019fe20008000000 */
[----:B------:R-:W-:Y:S05]  /*0980*/  BRA `(.L_x_4) ;  /* 0x0000000000047947 */ /* 0x000fea0003800000 */
.L_x_3:
[----:B0--34-:R-:W-:Y:S01]  /*0990*/  NOP ;  /* 0x0000000000007918 */ /* 0x019fe20000000000 */
.L_x_4:
[----:B------:R-:W-:Y:S01]  /*09a0*/  ULDC.64 UR4, c[0x0][0x598] ;  /* 0x0001660000047ab9 */ /* 0x000fe20000000a00 */
[----:B------:R-:W-:Y:S01]  /*09b0*/  ULDC.64 UR44, c[0x0][0x208] ;  /* 0x00008200002c7ab9 */ /* 0x000fe20000000a00 */
[----:B------:R-:W-:-:S04]  /*09c0*/  ISETP.NE.U32.AND P0, PT, RZ, UR4, PT ;  /* 0x00000004ff007c0c */ /* 0x000fc8000bf05070 */
[----:B------:R-:W-:-:S13]  /*09d0*/  ISETP.NE.AND.EX P0, PT, RZ, UR5, PT, P0 ;  /* 0x00000005ff007c0c */ /* 0x000fda000bf05300 */
[----:B------:R-:W-:Y:S05]  /*09e0*/  @!P0 BRA `(.L_x_5) ;  /* 0x00000000001c8947 */ /* 0x000fea0003800000 */
[----:B------:R-:W0:Y:S02]  /*09f0*/  LDC.64 R8, c[0x0][0x598] ;  /* 0x00016600ff087b82 */ /* 0x000e240000000a00 */
[----:B0-----:R-:W2:Y:S02]  /*0a00*/  LDG.E.64 R8, desc[UR44][R8.64] ;  /* 0x0000002c08087981 */ /* 0x001ea4000c1e1b00 */
[----:B--2---:R-:W-:-:S04]  /*0a10*/  ISETP.NE.U32.AND P0, PT, R8, RZ, PT ;  /* 0x000000ff0800720c */ /* 0x004fc80003f05070 */
[----:B------:R-:W-:-:S13]  /*0a20*/  ISETP.NE.AND.EX P0, PT, R9, RZ, PT, P0 ;  /* 0x000000ff0900720c */ /* 0x000fda0003f05300 */
[----:B------:R-:W-:Y:S05]  /*0a30*/  @!P0 BRA `(.L_x_5) ;  /* 0x0000000000088947 */ /* 0x000fea0003800000 */
[----:B------:R0:W5:Y:S01]  /*0a40*/  LD.E R138, desc[UR44][R8.64] ;  /* 0x0000002c088a7980 */ /* 0x000162000c101900 */
[----:B------:R-:W-:Y:S05]  /*0a50*/  BRA `(.L_x_6) ;  /* 0x0000000000247947 */ /* 0x000fea0003800000 */
.L_x_5:
[----:B------:R-:W-:Y:S02]  /*0a60*/  ULDC.64 UR4, c[0x0][0x588] ;  /* 0x0001620000047ab9 */ /* 0x000fe40000000a00 */
[----:B------:R-:W-:-:S04]  /*0a70*/  ISETP.NE.U32.AND P0, PT, RZ, UR4, PT ;  /* 0x00000004ff007c0c */ /* 0x000fc8000bf05070 */
[----:B------:R-:W-:-:S13]  /*0a80*/  ISETP.NE.AND.EX P0, PT, RZ, UR5, PT, P0 ;  /* 0x00000005ff007c0c */ /* 0x000fda000bf05300 */
[----:B------:R-:W-:Y:S05]  /*0a90*/  @!P0 BRA `(.L_x_7) ;  /* 0x00000000000c8947 */ /* 0x000fea0003800000 */
[----:B------:R-:W0:Y:S02]  /*0aa0*/  LDC.64 R138, c[0x0][0x588] ;  /* 0x00016200ff8a7b82 */ /* 0x000e240000000a00 */
[----:B0-----:R1:W5:Y:S01]  /*0ab0*/  LDG.E R138, desc[UR44][R138.64] ;  /* 0x0000002c8a8a7981 */ /* 0x001362000c1e1900 */
[----:B------:R-:W-:Y:S05]  /*0ac0*/  BRA `(.L_x_6) ;  /* 0x0000000000087947 */ /* 0x000fea0003800000 */
.L_x_7:
[----:B------:R-:W-:Y:S02]  /*0ad0*/  ULDC UR4, c[0x0][0x580] ;  /* 0x0001600000047ab9 */ /* 0x000fe40000000800 */
[----:B------:R-:W-:-:S07]  /*0ae0*/  IMAD.U32 R138, RZ, RZ, UR4 ;  /* 0x00000004ff8a7e24 */ /* 0x000fce000f8e00ff */
.L_x_6:
[----:B------:R-:W-:Y:S02]  /*0af0*/  ULDC.64 UR4, c[0x0][0x5a0] ;  /* 0x0001680000047ab9 */ /* 0x000fe40000000a00 */
[----:B------:R-:W-:-:S04]  /*0b00*/  ISETP.NE.U32.AND P0, PT, RZ, UR4, PT ;  /* 0x00000004ff007c0c */ /* 0x000fc8000bf05070 */
[----:B------:R-:W-:-:S13]  /*0b10*/  ISETP.NE.AND.EX P0, PT, RZ, UR5, PT, P0 ;  /* 0x00000005ff007c0c */ /* 0x000fda000bf05300 */
[----:B------:R-:W-:Y:S05]  /*0b20*/  @!P0 BRA `(.L_x_8) ;  /* 0x00000000001c8947 */ /* 0x000fea0003800000 */
[----:B0-----:R-:W0:Y:S02]  /*0b30*/  LDC.64 R8, c[0x0][0x5a0] ;  /* 0x00016800ff087b82 */ /* 0x001e240000000a00 */
[----:B0-----:R-:W2:Y:S02]  /*0b40*/  LDG.E.64 R8, desc[UR44][R8.64] ;  /* 0x0000002c08087981 */ /* 0x001ea4000c1e1b00 */
[----:B--2---:R-:W-:-:S04]  /*0b50*/  ISETP.NE.U32.AND P0, PT, R8, RZ, PT ;  /* 0x000000ff0800720c */ /* 0x004fc80003f05070 */
[----:B------:R-:W-:-:S13]  /*0b60*/  ISETP.NE.AND.EX P0, PT, R9, RZ, PT, P0 ;  /* 0x000000ff0900720c */ /* 0x000fda0003f05300 */
[----:B------:R-:W-:Y:S05]  /*0b70*/  @!P0 BRA `(.L_x_8) ;  /* 0x0000000000088947 */ /* 0x000fea0003800000 */
[----:B-1----:R0:W5:Y:S01]  /*0b80*/  LD.E R139, desc[UR44][R8.64] ;  /* 0x0000002c088b7980 */ /* 0x002162000c101900 */
[----:B------:R-:W-:Y:S05]  /*0b90*/  BRA `(.L_x_9) ;  /* 0x0000000000247947 */ /* 0x000fea0003800000 */
.L_x_8:
[----:B------:R-:W-:Y:S02]  /*0ba0*/  ULDC.64 UR4, c[0x0][0x590] ;  /* 0x0001640000047ab9 */ /* 0x000fe40000000a00 */
[----:B------:R-:W-:-:S04]  /*0bb0*/  ISETP.NE.U32.AND P0, PT, RZ, UR4, PT ;  /* 0x00000004ff007c0c */ /* 0x000fc8000bf05070 */
[----:B------:R-:W-:-:S13]  /*0bc0*/  ISETP.NE.AND.EX P0, PT, RZ, UR5, PT, P0 ;  /* 0x00000005ff007c0c */ /* 0x000fda000bf05300 */
[----:B------:R-:W-:Y:S05]  /*0bd0*/  @!P0 BRA `(.L_x_10) ;  /* 0x00000000000c8947 */ /* 0x000fea0003800000 */
[----:B0-----:R-:W1:Y:S02]  /*0be0*/  LDC.64 R8, c[0x0][0x590] ;  /* 0x00016400ff087b82 */ /* 0x001e640000000a00 */
[----:B-1----:R1:W5:Y:S01]  /*0bf0*/  LDG.E R139, desc[UR44][R8.64] ;  /* 0x0000002c088b7981 */ /* 0x002362000c1e1900 */
[----:B------:R-:W-:Y:S05]  /*0c00*/  BRA `(.L_x_9) ;  /* 0x0000000000087947 */ /* 0x000fea0003800000 */
.L_x_10:
[----:B------:R-:W-:Y:S02]  /*0c10*/  ULDC UR4, c[0x0][0x584] ;  /* 0x0001610000047ab9 */ /* 0x000fe40000000800 */
[----:B-1----:R-:W-:-:S07]  /*0c20*/  IMAD.U32 R139, RZ, RZ, UR4 ;  /* 0x00000004ff8b7e24 */ /* 0x002fce000f8e00ff */
.L_x_9:
[----:B------:R-:W2:Y:S01]  /*0c30*/  LDC R2, c[0x0][0x65c] ;  /* 0x00019700ff027b82 */ /* 0x000ea20000000800 */
[----:B------:R-:W-:Y:S01]  /*0c40*/  ULDC UR6, c[0x0][0x28c] ;  /* 0x0000a30000067ab9 */ /* 0x000fe20000000800 */
[----:B------:R-:W-:Y:S01]  /*0c50*/  ISETP.NE.AND P0, PT, R10, 0x2, PT ;  /* 0x000000020a00780c */ /* 0x000fe20003f05270 */
[----:B------:R-:W-:Y:S01]  /*0c60*/  UIADD3 UR6, UR6, 0x3f, URZ ;  /* 0x0000003f06067890 */ /* 0x000fe2000fffe03f */
[----:B01----:R-:W-:Y:S01]  /*0c70*/  IMAD.U32 R8, RZ, RZ, UR12 ;  /* 0x0000000cff087e24 */ /* 0x003fe2000f8e00ff */
[----:B------:R-:W-:Y:S01]  /*0c80*/  UMOV UR36, URZ ;  /* 0x0000003f00247c82 */ /* 0x000fe20008000000 */
[----:B------:R-:W-:Y:S01]  /*0c90*/  IMAD.MOV.U32 R9, RZ, RZ, RZ ;  /* 0x000000ffff097224 */ /* 0x000fe200078e00ff */
[----:B------:R-:W-:Y:S01]  /*0ca0*/  USHF.R.S32.HI UR7, URZ, 0x1f, UR6 ;  /* 0x0000001f3f077899 */ /* 0x000fe20008011406 */
[----:B------:R-:W-:Y:S01]  /*0cb0*/  UMOV UR37, URZ ;  /* 0x0000003f00257c82 */ /* 0x000fe20008000000 */
[----:B------:R-:W-:Y:S02]  /*0cc0*/  ULDC.64 UR8, c[0x0][0x650] ;  /* 0x0001940000087ab9 */ /* 0x000fe40000000a00 */
[----:B------:R-:W-:-:S04]  /*0cd0*/  ULEA.HI UR7, UR7, UR6, URZ, 0x6 ;  /* 0x0000000607077291 */ /* 0x000fc8000f8f303f */
[----:B------:R-:W-:Y:S01]  /*0ce0*/  USHF.R.S32.HI UR38, URZ, 0x6, UR7 ;  /* 0x000000063f267899 */ /* 0x000fe20008011407 */
[----:B--2---:R-:W-:-:S13]  /*0cf0*/  ISETP.NE.AND P1, PT, R2, 0x1, PT ;  /* 0x000000010200780c */ /* 0x004fda0003f25270 */
[----:B------:R-:W0:Y:S01]  /*0d00*/  @P1 LDC R19, c[0x0][0x10] ;  /* 0x00000400ff131b82 */ /* 0x000e220000000800 */
[----:B------:R-:W-:Y:S02]  /*0d10*/  @P1 IMAD.MOV.U32 R7, RZ, RZ, RZ ;  /* 0x000000ffff071224 */ /* 0x000fe400078e00ff */
[----:B------:R-:W-:-:S05]  /*0d20*/  @P1 IMAD.MOV.U32 R17, RZ, RZ, RZ ;  /* 0x000000ffff111224 */ /* 0x000fca00078e00ff */
[----:B------:R-:W1:Y:S01]  /*0d30*/  @!P1 LDC R11, c[0x0][0xc] ;  /* 0x00000300ff0b9b82 */ /* 0x000e620000000800 */
[----:B------:R-:W-:Y:S01]  /*0d40*/  ULDC UR4, c[0x0][0xc] ;  /* 0x0000030000047ab9 */ /* 0x000fe20000000800 */
[----:B------:R-:W-:Y:S02]  /*0d50*/  ULDC UR5, c[0x0][0x10] ;  /* 0x0000040000057ab9 */ /* 0x000fe40000000800 */
[----:B------:R-:W-:-:S04]  /*0d60*/  UIMAD.WIDE.U32 UR4, UR4, UR5, URZ ;  /* 0x00000005040472a5 */ /* 0x000fc8000f8e003f */
[----:B------:R-:W2:Y:S01]  /*0d70*/  LDC R2, c[0x0][0x14] ;  /* 0x00000500ff027b82 */ /* 0x000ea20000000800 */
[----:B0-----:R-:W-:-:S04]  /*0d80*/  @P1 IMAD.WIDE.U32 R18, R19, UR12, R6 ;  /* 0x0000000c13121c25 */ /* 0x001fc8000f8e0006 */
[----:B------:R-:W-:Y:S02]  /*0d90*/  @P1 IMAD.IADD R17, R19, 0x1, R17 ;  /* 0x0000000113111824 */ /* 0x000fe400078e0211 */
[----:B-1----:R-:W-:-:S04]  /*0da0*/  @!P1 IMAD.WIDE.U32 R8, R6, R11, R8 ;  /* 0x0000000b06089225 */ /* 0x002fc800078e0008 */
[----:B------:R-:W-:Y:S02]  /*0db0*/  @!P1 IMAD.MOV.U32 R18, RZ, RZ, R8 ;  /* 0x000000ffff129224 */ /* 0x000fe400078e0008 */
[----:B------:R-:W-:Y:S02]  /*0dc0*/  @!P1 IMAD.MOV.U32 R17, RZ, RZ, R9 ;  /* 0x000000ffff119224 */ /* 0x000fe400078e0009 */
[----:B--2---:R-:W-:-:S04]  /*0dd0*/  IMAD.WIDE.U32 R12, R2, UR4, RZ ;  /* 0x00000004020c7c25 */ /* 0x004fc8000f8e00ff */
[----:B------:R-:W-:Y:S01]  /*0de0*/  IMAD R23, R2, UR5, RZ ;  /* 0x0000000502177c24 */ /* 0x000fe2000f8e02ff */
[----:B------:R0:W-:Y:S03]  /*0df0*/  STL.64 [R1], R12 ;  /* 0x0000000c01007387 */ /* 0x0001e60000100a00 */
[----:B------:R-:W-:Y:S01]  /*0e00*/  IMAD.IADD R23, R13, 0x1, R23 ;  /* 0x000000010d177824 */ /* 0x000fe200078e0217 */
[----:B------:R-:W-:Y:S06]  /*0e10*/  @P0 BRA `(.L_x_11) ;  /* 0x0000000000200947 */ /* 0x000fec0003800000 */
[----:B------:R-:W-:Y:S01]  /*0e20*/  UISETP.GE.U32.AND UP0, UPT, UR38, 0x6, UPT ;  /* 0x000000062600788c */ /* 0x000fe2000bf06070 */
[----:B------:R-:W-:Y:S01]  /*0e30*/  IADD3 R18, P0, R18, R12, RZ ;  /* 0x0000000c12127210 */ /* 0x000fe20007f1e0ff */
[----:B------:R-:W-:Y:S01]  /*0e40*/  UIMAD.WIDE.U32 UR4, UR38, -0x55555555, URZ ;  /* 0xaaaaaaab260478a5 */ /* 0x000fe2000f8e003f */
[----:B------:R-:W-:-:S03]  /*0e50*/  UMOV UR37, URZ ;  /* 0x0000003f00257c82 */ /* 0x000fc60008000000 */
[----:B------:R-:W-:Y:S01]  /*0e60*/  USHF.R.U32.HI UR4, URZ, 0x2, UR5 ;  /* 0x000000023f047899 */ /* 0x000fe20008011605 */
[----:B------:R-:W-:-:S03]  /*0e70*/  IMAD.X R17, R23, 0x1, R17, P0 ;  /* 0x0000000117117824 */ /* 0x000fc600000e0611 */
[----:B------:R-:W-:Y:S02]  /*0e80*/  UIMAD UR36, UR4, -0x6, UR38 ;  /* 0xfffffffa042478a4 */ /* 0x000fe4000f8e0226 */
[----:B------:R-:W-:-:S12]  /*0e90*/  @UP0 ULOP3.LUT UR37, UR4, 0x1, URZ, 0xc0, !UPT ;  /* 0x0000000104250892 */ /* 0x000fd8000f8ec03f */
.L_x_11:
[----:B------:R-:W-:Y:S01]  /*0ea0*/  ISETP.GE.U32.AND P0, PT, R18, UR8, PT ;  /* 0x0000000812007c0c */ /* 0x000fe2000bf06070 */
[----:B------:R-:W-:Y:S01]  /*0eb0*/  IMAD.MOV.U32 R19, RZ, RZ, -0x1 ;  /* 0xffffffffff137424 */ /* 0x000fe200078e00ff */
[----:B------:R-:W-:Y:S01]  /*0ec0*/  PRMT R8, RZ, 0x7610, R8 ;  /* 0x00007610ff087816 */ /* 0x000fe20000000008 */
[----:B------:R-:W-:Y:S01]  /*0ed0*/  IMAD.MOV.U32 R22, RZ, RZ, -0x1 ;  /* 0xffffffffff167424 */ /* 0x000fe200078e00ff */
[----:B------:R-:W-:Y:S01]  /*0ee0*/  ISETP.GE.U32.AND.EX P0, PT, R17, UR9, PT, P0 ;  /* 0x0000000911007c0c */ /* 0x000fe2000bf06100 */
[----:B------:R-:W-:-:S12]  /*0ef0*/  IMAD.MOV.U32 R2, RZ, RZ, -0x1 ;  /* 0xffffffffff027424 */ /* 0x000fd800078e00ff */
[----:B------:R-:W-:Y:S05]  /*0f00*/  @P0 BRA `(.L_x_12) ;  /* 0x00000004002c0947 */ /* 0x000fea0003800000 */
[----:B------:R-:W1:Y:S01]  /*0f10*/  LDC.64 R26, c[0x0][0x628] ;  /* 0x00018a00ff1a7b82 */ /* 0x000e620000000a00 */
[----:B------:R-:W-:Y:S02]  /*0f20*/  IMAD.MOV.U32 R8, RZ, RZ, R18 ;  /* 0x000000ffff087224 */ /* 0x000fe400078e0012 */
[----:B------:R-:W-:-:S05]  /*0f30*/  IMAD.MOV.U32 R9, RZ, RZ, R17 ;  /* 0x000000ffff097224 */ /* 0x000fca00078e0011 */
[----:B------:R-:W2:Y:S08]  /*0f40*/  LDC R2, c[0x0][0x630] ;  /* 0x00018c00ff027b82 */ /* 0x000eb00000000800 */
[----:B------:R-:W3:Y:S01]  /*0f50*/  LDC.64 R28, c[0x0][0x620] ;  /* 0x00018800ff1c7b82 */ /* 0x000ee20000000a00 */
[----:B-1----:R-:W-:-:S04]  /*0f60*/  ISETP.NE.U32.AND P0, PT, R26, RZ, PT ;  /* 0x000000ff1a00720c */ /* 0x002fc80003f05070 */
[----:B------:R-:W-:-:S13]  /*0f70*/  ISETP.NE.AND.EX P0, PT, R27, RZ, PT, P0 ;  /* 0x000000ff1b00720c */ /* 0x000fda0003f05300 */
[----:B--23--:R-:W-:Y:S05]  /*0f80*/  @!P0 BRA `(.L_x_13) ;  /* 0x0000000000288947 */ /* 0x00cfea0003800000 */
[----:B0-----:R-:W0:Y:S02]  /*0f90*/  LDC R13, c[0x0][0x634] ;  /* 0x00018d00ff0d7b82 */ /* 0x001e240000000800 */
[----:B0-----:R-:W-:-:S05]  /*0fa0*/  IADD3 R13, P0, R18, R13, RZ ;  /* 0x0000000d120d7210 */ /* 0x001fca0007f1e0ff */
[----:B------:R-:W-:-:S04]  /*0fb0*/  IMAD.X R15, RZ, RZ, R17, P0 ;  /* 0x000000ffff0f7224 */ /* 0x000fc800000e0611 */
[----:B------:R-:W-:-:S04]  /*0fc0*/  IMAD.WIDE.U32 R8, R15, R26, RZ ;  /* 0x0000001a0f087225 */ /* 0x000fc800078e00ff */
[----:B------:R-:W-:-:S04]  /*0fd0*/  IMAD.WIDE.U32 R10, P0, R13, R27, R8 ;  /* 0x0000001b0d0a7225 */ /* 0x000fc80007800008 */
[----:B------:R-:W-:-:S04]  /*0fe0*/  IMAD.WIDE.U32 R8, R13, R26, RZ ;  /* 0x0000001a0d087225 */ /* 0x000fc800078e00ff */
[----:B------:R-:W-:Y:S01]  /*0ff0*/  IMAD.X R13, RZ, RZ, RZ, P0 ;  /* 0x000000ffff0d7224 */ /* 0x000fe200000e06ff */
[----:B------:R-:W-:Y:S01]  /*1000*/  IADD3 RZ, P0, R9, R10, RZ ;  /* 0x0000000a09ff7210 */ /* 0x000fe20007f1e0ff */
[----:B------:R-:W-:-:S04]  /*1010*/  IMAD.MOV.U32 R12, RZ, RZ, R11 ;  /* 0x000000ffff0c7224 */ /* 0x000fc800078e000b */
[----:B------:R-:W-:-:S08]  /*1020*/  IMAD.WIDE.U32.X R8, R15, R27, R12, P0 ;  /* 0x0000001b0f087225 */ /* 0x000fd000000e040c */
.L_x_13:
[----:B------:R-:W1:Y:S01]  /*1030*/  LDC.64 R32, c[0x0][0x640] ;  /* 0x00019000ff207b82 */ /* 0x000e620000000a00 */
[-C--:B------:R-:W-:Y:S01]  /*1040*/  SHF.R.U64 R30, R8, R2.reuse, R9 ;  /* 0x00000002081e7219 */ /* 0x080fe20000001209 */
[----:B------:R-:W-:Y:S01]  /*1050*/  IMAD.MOV.U32 R19, RZ, RZ, R17 ;  /* 0x000000ffff137224 */ /* 0x000fe200078e0011 */
[----:B------:R-:W-:Y:S01]  /*1060*/  SHF.R.U32.HI R2, RZ, R2, R9 ;  /* 0x00000002ff027219 */ /* 0x000fe20000011609 */
[----:B------:R-:W-:Y:S01]  /*1070*/  IMAD.MOV.U32 R26, RZ, RZ, 0x1 ;  /* 0x00000001ff1a7424 */ /* 0x000fe200078e00ff */
[----:B------:R-:W-:-:S03]  /*1080*/  IADD3 R11, P0, RZ, -R30, RZ ;  /* 0x8000001eff0b7210 */ /* 0x000fc60007f1e0ff */
[----:B------:R-:W2:Y:S02]  /*1090*/  LDC R10, c[0x0][0x618] ;  /* 0x00018600ff0a7b82 */ /* 0x000ea40000000800 */
[----:B------:R-:W-:-:S04]  /*10a0*/  IMAD.X R9, RZ, RZ, ~R2, P0 ;  /* 0x000000ffff097224 */ /* 0x000fc800000e0e02 */
[-C--:B------:R-:W-:Y:S02]  /*10b0*/  IMAD R2, R9, R28.reuse, RZ ;  /* 0x0000001c09027224 */ /* 0x080fe400078e02ff */
[----:B0-----:R-:W0:Y:S01]  /*10c0*/  LDC R13, c[0x0][0x608] ;  /* 0x00018200ff0d7b82 */ /* 0x001e220000000800 */
[----:B------:R-:W-:-:S04]  /*10d0*/  IMAD.WIDE.U32 R8, R11, R28, R18 ;  /* 0x0000001c0b087225 */ /* 0x000fc800078e0012 */
[----:B------:R-:W-:Y:S02]  /*10e0*/  IMAD R11, R11, R29, R2 ;  /* 0x0000001d0b0b7224 */ /* 0x000fe400078e0202 */
[----:B------:R-:W-:Y:S01]  /*10f0*/  IMAD.MOV.U32 R2, RZ, RZ, -0x1 ;  /* 0xffffffffff027424 */ /* 0x000fe200078e00ff */
[----:B------:R-:W3:Y:S01]  /*1100*/  LDC R31, c[0x0][0x658] ;  /* 0x00019600ff1f7b82 */ /* 0x000ee20000000800 */
[----:B------:R-:W-:Y:S01]  /*1110*/  IMAD.IADD R9, R9, 0x1, R11 ;  /* 0x0000000109097824 */ /* 0x000fe200078e020b */
[----:B-1----:R-:W-:-:S04]  /*1120*/  ISETP.NE.U32.AND P0, PT, R32, RZ, PT ;  /* 0x000000ff2000720c */ /* 0x002fc80003f05070 */
[----:B------:R-:W-:Y:S02]  /*1130*/  ISETP.NE.AND.EX P0, PT, R33, RZ, PT, P0 ;  /* 0x000000ff2100720c */ /* 0x000fe40003f05300 */
[----:B------:R-:W1:Y:S01]  /*1140*/  LDC R29, c[0x0][0x600] ;  /* 0x00018000ff1d7b82 */ /* 0x000e620000000800 */
[-CC-:B--2---:R-:W-:Y:S02]  /*1150*/  SHF.R.U64 R27, R8, R10.reuse, R9.reuse ;  /* 0x0000000a081b7219 */ /* 0x184fe40000001209 */
[----:B------:R-:W-:-:S05]  /*1160*/  SHF.R.U32.HI R8, RZ, R10, R9 ;  /* 0x0000000aff087219 */ /* 0x000fca0000011609 */
[----:B------:R-:W2:Y:S01]  /*1170*/  LDC R22, c[0x0][0x648] ;  /* 0x00019200ff167b82 */ /* 0x000ea20000000800 */
[-CC-:B0-----:R-:W-:Y:S02]  /*1180*/  SHF.R.U64 R34, R27, R13.reuse, R8.reuse ;  /* 0x0000000d1b227219 */ /* 0x181fe40000001208 */
[----:B------:R-:W-:-:S05]  /*1190*/  SHF.R.U32.HI R8, RZ, R13, R8 ;  /* 0x0000000dff087219 */ /* 0x000fca0000011608 */
[----:B------:R-:W0:Y:S01]  /*11a0*/  LDC R24, c[0x0][0x638] ;  /* 0x00018e00ff187b82 */ /* 0x000e220000000800 */
[-CC-:B---3--:R-:W-:Y:S02]  /*11b0*/  SHF.R.U64 R36, R34, R31.reuse, R8.reuse ;  /* 0x0000001f22247219 */ /* 0x188fe40000001208 */
[-C--:B------:R-:W-:Y:S02]  /*11c0*/  SHF.L.U32 R2, R2, R31.reuse, RZ ;  /* 0x0000001f02027219 */ /* 0x080fe400000006ff */
[----:B------:R-:W-:Y:S01]  /*11d0*/  SHF.R.U32.HI R9, RZ, R31, R8 ;  /* 0x0000001fff097219 */ /* 0x000fe20000011608 */
[----:B------:R-:W-:Y:S01]  /*11e0*/  IMAD.MOV.U32 R8, RZ, RZ, R36 ;  /* 0x000000ffff087224 */ /* 0x000fe200078e0024 */
[----:B------:R-:W-:Y:S01]  /*11f0*/  LOP3.LUT R15, RZ, R2, RZ, 0x33, !PT ;  /* 0x00000002ff0f7212 */ /* 0x000fe200078e33ff */
[----:B------:R-:W3:Y:S01]  /*1200*/  LDC R28, c[0x0][0x610] ;  /* 0x00018400ff1c7b82 */ /* 0x000ee20000000800 */
[----:B------:R-:W-:Y:S05]  /*1210*/  @!P0 BRA `(.L_x_14) ;  /* 0x0000000000288947 */ /* 0x000fea0003800000 */
[----:B------:R-:W4:Y:S02]  /*1220*/  LDC R13, c[0x0][0x64c] ;  /* 0x00019300ff0d7b82 */ /* 0x000f240000000800 */
[----:B----4-:R-:W-:-:S05]  /*1230*/  IADD3 R13, P0, R36, R13, RZ ;  /* 0x0000000d240d7210 */ /* 0x010fca0007f1e0ff */
        /* <DEDUP_REMOVED lines=8> */
.L_x_14:
[----:B--2---:R-:W-:Y:S01]  /*12c0*/  SHF.R.U64 R7, R8, R22, R9 ;  /* 0x0000001608077219 */ /* 0x004fe20000001209 */
[----:B-1----:R-:W-:Y:S01]  /*12d0*/  VIADD R8, R29, 0xffffffff ;  /* 0xffffffff1d087836 */ /* 0x002fe20000000000 */
[----:B------:R-:W-:Y:S01]  /*12e0*/  SHF.L.U32 R2, R26, R31, RZ ;  /* 0x0000001f1a027219 */ /* 0x000fe200000006ff */
[----:B------:R-:W-:Y:S01]  /*12f0*/  @P1 IMAD R21, R25, R20, R6 ;  /* 0x0000001419151224 */ /* 0x000fe200078e0206 */
[----:B------:R-:W-:Y:S01]  /*1300*/  LOP3.LUT R15, R34, R15, RZ, 0xc0, !PT ;  /* 0x0000000f220f7212 */ /* 0x000fe200078ec0ff */
[----:B------:R-:W-:Y:S01]  /*1310*/  IMAD.MOV R9, RZ, RZ, -R7 ;  /* 0x000000ffff097224 */ /* 0x000fe200078e0a07 */
[----:B------:R-:W-:-:S03]  /*1320*/  LOP3.LUT R8, R27, R8, RZ, 0xc0, !PT ;  /* 0x000000081b087212 */ /* 0x000fc600078ec0ff */
[----:B------:R-:W-:Y:S02]  /*1330*/  IMAD R6, R2, R7, R15 ;  /* 0x0000000702067224 */ /* 0x000fe400078e020f */
[----:B0-----:R-:W-:Y:S02]  /*1340*/  IMAD R2, R9, R24, R36 ;  /* 0x0000001809027224 */ /* 0x001fe400078e0224 */
[----:B---3--:R-:W-:Y:S02]  /*1350*/  IMAD R19, R6, R28, R21 ;  /* 0x0000001c06137224 */ /* 0x008fe400078e0215 */
[----:B------:R-:W-:Y:S02]  /*1360*/  IMAD R2, R2, R29, R8 ;  /* 0x0000001d02027224 */ /* 0x000fe400078e0208 */
[----:B------:R-:W-:-:S03]  /*1370*/  IMAD.MOV.U32 R6, RZ, RZ, 0x1 ;  /* 0x00000001ff067424 */ /* 0x000fc600078e00ff */
[----:B------:R-:W-:Y:S02]  /*1380*/  SEL R22, R2, R19, !P1 ;  /* 0x0000001302167207 */ /* 0x000fe40004800000 */
[----:B------:R-:W-:Y:S01]  /*1390*/  SEL R19, R19, R2, !P1 ;  /* 0x0000000213137207 */ /* 0x000fe20004800000 */
[----:B------:R-:W-:Y:S01]  /*13a0*/  IMAD.MOV.U32 R2, RZ, RZ, R30 ;  /* 0x000000ffff027224 */ /* 0x000fe200078e001e */
[----:B------:R-:W-:-:S07]  /*13b0*/  PRMT R8, R6, 0x7610, R8 ;  /* 0x0000761006087816 */ /* 0x000fce0000000008 */
.L_x_12:
[----:B------:R-:W-:Y:S05]  /*13c0*/  @!P2 BRA `(.L_x_15) ;  /* 0x00000000000ca947 */ /* 0x000fea0003800000 */
[----:B------:R-:W-:Y:S01]  /*13d0*/  UCGABAR_WAIT ;  /* 0x0000000000007dc7 */ /* 0x000fe20008000000 */
[----:B------:R-:W-:Y:S01]  /*13e0*/  CCTL.IVALL ;  /* 0x00000000ff00798f */ /* 0x000fe20002000000 */
[----:B------:R-:W-:Y:S05]  /*13f0*/  BRA `(.L_x_16) ;  /* 0x0000000000047947 */ /* 0x000fea0003800000 */
.L_x_15:
[----:B------:R-:W-:Y:S06]  /*1400*/  BAR.SYNC.DEFER_BLOCKING 0x0 ;  /* 0x0000000000007b1d */ /* 0x000fec0000010000 */
.L_x_16:
[----:B------:R-:W-:Y:S05]  /*1410*/  @!P4 BRA `(.L_x_17) ;  /* 0x0000009800dcc947 */ /* 0x000fea0003800000 */
[----:B------:R-:W-:-:S13]  /*1420*/  ISETP.GT.U32.AND P0, PT, R35, 0x1, PT ;  /* 0x000000012300780c */ /* 0x000fda0003f04070 */
[----:B------:R-:W-:Y:S05]  /*1430*/  @P0 EXIT ;  /* 0x000000000000094d */ /* 0x000fea0003800000 */
.L_x_18:
[----:B------:R-:W-:-:S08]  /*1440*/  NOP ;  /* 0x0000000000007918 */ /* 0x000fd00000000000 */
[----:B------:R-:W1:Y:S02]  /*1450*/  USETMAXREG.TRY_ALLOC.CTAPOOL UP0, 0xe8 ;  /* 0x000000e8000079c8 */ /* 0x000e640008000600 */
[----:B-1----:R-:W-:-:S13]  /*1460*/  PLOP3.LUT P0, PT, PT, PT, UP0, 0x80, 0x0 ;  /* 0x000000000000781c */ /* 0x002fda0003f0f008 */
[----:B------:R-:W-:Y:S05]  /*1470*/  @!P0 BRA `(.L_x_18) ;  /* 0xfffffffc00f08947 */ /* 0x000fea000383ffff */
[----:B------:R-:W-:-:S13]  /*1480*/  LOP3.LUT P0, RZ, R8, 0xff, RZ, 0xc0, !PT ;  /* 0x000000ff08ff7812 */ /* 0x000fda000780c0ff */
[----:B------:R-:W-:Y:S05]  /*1490*/  @!P0 EXIT ;  /* 0x000000000000894d */ /* 0x000fea0003800000 */
[----:B------:R-:W1:Y:S01]  /*14a0*/  S2UR UR4, SR_CgaCtaId ;  /* 0x00000000000479c3 */ /* 0x000e620000008800 */
[----:B------:R-:W-:Y:S01]  /*14b0*/  VIADD R14, R14, 0xffffffff ;  /* 0xffffffff0e0e7836 */ /* 0x000fe20000000000 */
[CC--:B------:R-:W-:Y:S01]  /*14c0*/  LEA.HI R4, R0.reuse, R3.reuse, RZ, 0x2 ;  /* 0x0000000300047211 */ /* 0x0c0fe200078f10ff */
[----:B------:R-:W-:Y:S01]  /*14d0*/  UMOV UR40, 0x400 ;  /* 0x0000040000287882 */ /* 0x000fe20000000000 */
[----:B------:R-:W-:Y:S01]  /*14e0*/  LEA.HI R0, R0, R3, RZ, 0x5 ;  /* 0x0000000300007211 */ /* 0x000fe200078f28ff */
[----:B------:R-:W-:Y:S01]  /*14f0*/  UISETP.LT.AND UP0, UPT, UR38, 0x1, UPT ;  /* 0x000000012600788c */ /* 0x000fe2000bf01270 */
[----:B------:R-:W-:Y:S01]  /*1500*/  R2UR UR41, R14 ;  /* 0x000000000e2972ca */ /* 0x000fe200000e0000 */
[----:B------:R-:W-:Y:S01]  /*1510*/  USHF.L.U32 UR39, UR38, 0x1, URZ ;  /* 0x0000000126277899 */ /* 0x000fe2000800063f */
[--C-:B------:R-:W-:Y:S01]  /*1520*/  SHF.R.S32.HI R140, RZ, 0x2, R4.reuse ;  /* 0x00000002ff8c7819 */ /* 0x100fe20000011404 */
[----:B------:R-:W-:Y:S01]  /*1530*/  USEL UR43, UR38, 0x1, UP0 ;  /* 0x00000001262b7887 */ /* 0x000fe20008000000 */
[----:B------:R-:W-:-:S02]  /*1540*/  SHF.R.S32.HI R5, RZ, 0x1f, R4 ;  /* 0x0000001fff057819 */ /* 0x000fc40000011404 */
[----:B------:R-:W-:Y:S01]  /*1550*/  LOP3.LUT R142, R4, 0xfffffffc, RZ, 0xc0, !PT ;  /* 0xfffffffc048e7812 */ /* 0x000fe200078ec0ff */
[----:B------:R-:W-:Y:S01]  /*1560*/  UIADD3 UR43, -UR43, UR38, URZ ;  /* 0x000000262b2b7290 */ /* 0x000fe2000fffe13f */
[----:B------:R-:W-:Y:S02]  /*1570*/  LEA.HI R5, R5, R140, RZ, 0x3 ;  /* 0x0000008c05057211 */ /* 0x000fe400078f18ff */
[----:B------:R-:W-:Y:S01]  /*1580*/  ISETP.NE.AND P0, PT, R14, RZ, PT ;  /* 0x000000ff0e00720c */ /* 0x000fe20003f05270 */
[----:B------:R-:W-:Y:S01]  /*1590*/  IMAD.IADD R142, R3, 0x1, -R142 ;  /* 0x00000001038e7824 */ /* 0x000fe200078e0a8e */
[----:B------:R-:W-:Y:S01]  /*15a0*/  LOP3.LUT R5, R5, 0xfffffff8, RZ, 0xc0, !PT ;  /* 0xfffffff805057812 */ /* 0x000fe200078ec0ff */
[----:B------:R-:W-:Y:S01]  /*15b0*/  USHF.L.U32 UR41, UR41, 0x3, URZ ;  /* 0x0000000329297899 */ /* 0x000fe2000800063f */
[----:B------:R-:W-:Y:S02]  /*15c0*/  LOP3.LUT R148, R16, 0x1, RZ, 0xfc, !PT ;  /* 0x0000000110947812 */ /* 0x000fe400078efcff */
[----:B------:R-:W-:Y:S01]  /*15d0*/  SEL R149, RZ, 0x1, P0 ;  /* 0x00000001ff957807 */ /* 0x000fe20000000000 */
[----:B------:R-:W-:Y:S01]  /*15e0*/  IMAD.IADD R140, R140, 0x1, -R5 ;  /* 0x000000018c8c7824 */ /* 0x000fe200078e0a05 */
[----:B-1----:R-:W-:Y:S01]  /*15f0*/  ULEA UR40, UR4, UR40, 0x18 ;  /* 0x0000002804287291 */ /* 0x002fe2000f8ec03f */
[----:B------:R-:W-:Y:S01]  /*1600*/  SHF.R.S32.HI R5, RZ, 0x5, R0 ;  /* 0x00000005ff057819 */ /* 0x000fe20000011400 */
[----:B------:R-:W-:Y:S01]  /*1610*/  IMAD.U32 R144, RZ, RZ, UR41 ;  /* 0x00000029ff907e24 */ /* 0x000fe2000f8e00ff */
[----:B------:R-:W-:Y:S01]  /*1620*/  ULDC UR4, c[0x0][0x284] ;  /* 0x0000a10000047ab9 */ /* 0x000fe20000000800 */
[----:B------:R-:W-:Y:S01]  /*1630*/  UIADD3 UR42, UR40, 0x70, URZ ;  /* 0x00000070282a7890 */ /* 0x000fe2000fffe03f */
[--C-:B------:R-:W-:Y:S01]  /*1640*/  SHF.R.S32.HI R141, RZ, 0x1f, R140.reuse ;  /* 0x0000001fff8d7819 */ /* 0x100fe2000001148c */
[----:B------:R-:W-:Y:S01]  /*1650*/  IMAD R147, R5, -0x10, -R140 ;  /* 0xfffffff005937824 */ /* 0x000fe200078e0a8c */
[----:B------:R-:W-:-:S02]  /*1660*/  LOP3.LUT R146, R144, 0x8, RZ, 0xc0, !PT ;  /* 0x0000000890927812 */ /* 0x000fc400078ec0ff */
[----:B------:R-:W-:Y:S01]  /*1670*/  LOP3.LUT R144, R144, 0x8, RZ, 0xc, !PT ;  /* 0x0000000890907812 */ /* 0x000fe200078e0cff */
[----:B------:R-:W-:Y:S01]  /*1680*/  IMAD.U32 R143, RZ, RZ, UR42 ;  /* 0x0000002aff8f7e24 */ /* 0x000fe2000f8e00ff */
[----:B------:R-:W-:Y:S01]  /*1690*/  LOP3.LUT R146, R146, 0x18, RZ, 0x3c, !PT ;  /* 0x0000001892927812 */ /* 0x000fe200078e3cff */
[----:B------:R-:W-:-:S04]  /*16a0*/  IMAD.WIDE R140, R5, 0x10, R140 ;  /* 0x00000010058c7825 */ /* 0x000fc800078e028c */
[----:B------:R-:W-:Y:S02]  /*16b0*/  VIADD R145, R143, UR41 ;  /* 0x000000298f917c36 */ /* 0x000fe40008000000 */
[----:B------:R-:W-:-:S07]  /*16c0*/  VIADD R147, R147, UR4 ;  /* 0x0000000493937c36 */ /* 0x000fce0008000000 */
.L_x_262:
[----:B------:R-:W-:Y:S01]  /*16d0*/  SHF.L.U32 R0, R149, 0x1f, RZ ;  /* 0x0000001f95007819 */ /* 0x000fe200000006ff */
[----:B------:R-:W-:Y:S02]  /*16e0*/  ULDC UR4, c[0x0][0x28c] ;  /* 0x0000a30000047ab9 */ /* 0x000fe40000000800 */
[----:B------:R-:W-:Y:S01]  /*16f0*/  ISETP.LT.AND P1, PT, RZ, UR4, PT ;  /* 0x00000004ff007c0c */ /* 0x000fe2000bf21270 */
[----:B------:R-:W1:Y:S02]  /*1700*/  SYNCS.PHASECHK.TRANS64.TRYWAIT P0, [R143+UR41], R0 ;  /* 0x000000008f0075a7 */ /* 0x000e640008000169 */
[----:B-1-3--:R-:W-:Y:S10]  /*1710*/  @!P0 BRA `(.L_x_19) ;  /* 0x000000a800748947 */ /* 0x00aff40003800000 */
.L_x_286:
[----:B------:R-:W-:Y:S05]  /*1720*/  @P1 BRA `(.L_x_20) ;  /* 0x0000000000401947 */ /* 0x000fea0003800000 */
[----:B-1----:R-:W-:Y:S01]  /*1730*/  MOV R0, 0x0 ;  /* 0x0000000000007802 */ /* 0x002fe20000000f00 */
[----:B------:R-:W-:Y:S01]  /*1740*/  ULDC.64 UR4, c[0x4][0x68] ;  /* 0x01001a0000047ab9 */ /* 0x000fe20000000a00 */
[----:B------:R-:W-:Y:S01]  /*1750*/  ULDC.64 UR6, c[0x4][0x8] ;  /* 0x0100020000067ab9 */ /* 0x000fe20000000a00 */
[----:B------:R-:W-:Y:S01]  /*1760*/  IMAD.U32 R4, RZ, RZ, UR4 ;  /* 0x00000004ff047e24 */ /* 0x000fe2000f8e00ff */
[----:B------:R1:W2:Y:S01]  /*1770*/  LDC.64 R14, c[0x4][R0] ;  /* 0x01000000000e7b82 */ /* 0x0002a20000000a00 */
[----:B------:R-:W-:Y:S01]  /*1780*/  IMAD.U32 R5, RZ, RZ, UR5 ;  /* 0x00000005ff057e24 */ /* 0x000fe2000f8e00ff */
[----:B------:R-:W-:Y:S01]  /*1790*/  ULDC.64 UR4, c[0x4][0x70] ;  /* 0x01001c0000047ab9 */ /* 0x000fe20000000a00 */
[----:B------:R-:W-:Y:S02]  /*17a0*/  IMAD.U32 R10, RZ, RZ, UR6 ;  /* 0x00000006ff0a7e24 */ /* 0x000fe4000f8e00ff */
[----:B------:R-:W-:Y:S02]  /*17b0*/  IMAD.U32 R6, RZ, RZ, UR4 ;  /* 0x00000004ff067e24 */ /* 0x000fe4000f8e00ff */
[----:B------:R-:W-:-:S02]  /*17c0*/  IMAD.U32 R7, RZ, RZ, UR5 ;  /* 0x00000005ff077e24 */ /* 0x000fc4000f8e00ff */
[----:B------:R-:W-:Y:S02]  /*17d0*/  IMAD.U32 R11, RZ, RZ, UR7 ;  /* 0x00000007ff0b7e24 */ /* 0x000fe4000f8e00ff */
[----:B------:R-:W-:Y:S02]  /*17e0*/  IMAD.MOV.U32 R8, RZ, RZ, 0x1e1 ;  /* 0x000001e1ff087424 */ /* 0x000fe400078e00ff */
[----:B0-----:R-:W-:Y:S02]  /*17f0*/  IMAD.MOV.U32 R12, RZ, RZ, 0x1 ;  /* 0x00000001ff0c7424 */ /* 0x001fe400078e00ff */
[----:B-1----:R-:W-:-:S07]  /*1800*/  IMAD.MOV.U32 R13, RZ, RZ, RZ ;  /* 0x000000ffff0d7224 */ /* 0x002fce00078e00ff */
[----:B------:R-:W-:-:S07]  /*1810*/  LEPC R20, `(.L_x_20) ;  /* 0x000000001014794e */ /* 0x000fce0000000000 */
[----:B--2--5:R-:W-:Y:S05]  /*1820*/  CALL.ABS.NOINC R14 ;  /* 0x000000000e007343 */ /* 0x024fea0003c00000 */
.L_x_20:
[----:B------:R-:W-:-:S13]  /*1830*/  ISETP.NE.AND P0, PT, R148, 0x3, PT ;  /* 0x000000039400780c */ /* 0x000fda0003f05270 */
[----:B------:R-:W-:Y:S05]  /*1840*/  @!P0 BRA `(.L_x_21) ;  /* 0x0000000000048947 */ /* 0x000fea0003800000 */
[----:B------:R-:W-:Y:S01]  /*1850*/  BPT.TRAP 0x1 ;  /* 0x000000040000795c */ /* 0x000fe20000300000 */
.L_x_21:
[----:B------:R-:W-:Y:S02]  /*1860*/  IMAD.U32 R3, RZ, RZ, UR36 ;  /* 0x00000024ff037e24 */ /* 0x000fe4000f8e00ff */
[----:B-1----:R-:W-:-:S03]  /*1870*/  IMAD.U32 R0, RZ, RZ, UR37 ;  /* 0x00000025ff007e24 */ /* 0x002fc6000f8e00ff */
[----:B------:R-:W-:Y:S02]  /*1880*/  LEA R3, R3, UR40, 0x3 ;  /* 0x0000002803037c11 */ /* 0x000fe4000f8e18ff */
[----:B------:R-:W-:-:S04]  /*1890*/  SHF.L.U32 R0, R0, 0x1f, RZ ;  /* 0x0000001f00007819 */ /* 0x000fc800000006ff */
[----:B------:R1:W2:Y:S01]  /*18a0*/  SYNCS.PHASECHK.TRANS64.TRYWAIT P1, [R3+URZ], R0 ;  /* 0x00000000030075a7 */ /* 0x0002a2000802017f */
[----:B------:R-:W-:Y:S05]  /*18b0*/  @!P0 BRA `(.L_x_22) ;  /* 0x0000000000048947 */ /* 0x000fea0003800000 */
[----:B------:R-:W-:Y:S01]  /*18c0*/  BPT.TRAP 0x1 ;  /* 0x000000040000795c */ /* 0x000fe20000300000 */
.L_x_22:
[----:B------:R-:W-:-:S05]  /*18d0*/  IMAD.U32 R4, RZ, RZ, UR43 ;  /* 0x0000002bff047e24 */ /* 0x000fca000f8e00ff */
[----:B------:R-:W-:Y:S01]  /*18e0*/  ISETP.GE.AND P2, PT, R4, 0x1, PT ;  /* 0x000000010400780c */ /* 0x000fe20003f46270 */
[----:B--2---:R-:W-:-:S12]  /*18f0*/  @P1 BRA `(.L_x_23) ;  /* 0x0000000000081947 */ /* 0x004fd80003800000 */
[----:B------:R-:W2:Y:S02]  /*1900*/  SYNCS.PHASECHK.TRANS64.TRYWAIT P1, [R3+URZ], R0 ;  /* 0x00000000030075a7 */ /* 0x000ea4000802017f */
[----:B--2---:R-:W-:Y:S05]  /*1910*/  @!P1 BRA `(.L_x_24) ;  /* 0x000000a800089947 */ /* 0x004fea0003800000 */
.L_x_23:
[----:B------:R-:W-:Y:S05]  /*1920*/  WARPSYNC.ALL ;  /* 0x0000000000007948 */ /* 0x000fea0003800000 */
[----:B------:R-:W-:Y:S01]  /*1930*/  UIADD3 UR4, UR40, 0x180, URZ ;  /* 0x0000018028047890 */ /* 0x000fe2000fffe03f */
[----:B------:R-:W-:Y:S01]  /*1940*/  WARPGROUP.ARRIVE ;  /* 0x00000000000079c5 */ /* 0x000fe20000000000 */
[----:B------:R-:W-:Y:S02]  /*1950*/  UIADD3 UR5, UR40, 0xc180, URZ ;  /* 0x0000c18028057890 */ /* 0x000fe4000fffe03f */
[----:B------:R-:W-:Y:S02]  /*1960*/  USHF.R.U32.HI UR4, URZ, 0x4, UR4 ;  /* 0x000000043f047899 */ /* 0x000fe40008011604 */
[----:B------:R-:W-:-:S02]  /*1970*/  USHF.R.U32.HI UR5, URZ, 0x4, UR5 ;  /* 0x000000043f057899 */ /* 0x000fc40008011605 */
[----:B------:R-:W-:Y:S02]  /*1980*/  ULOP3.LUT UR4, UR4, 0x3fff, URZ, 0xc0, !UPT ;  /* 0x00003fff04047892 */ /* 0x000fe4000f8ec03f */
[----:B------:R-:W-:Y:S02]  /*1990*/  ULOP3.LUT UR5, UR5, 0x3fff, URZ, 0xc0, !UPT ;  /* 0x00003fff05057892 */ /* 0x000fe4000f8ec03f */
[----:B------:R-:W-:Y:S02]  /*19a0*/  ULOP3.LUT UR8, UR4, 0x10000, URZ, 0xfc, !UPT ;  /* 0x0001000004087892 */ /* 0x000fe4000f8efc3f */
[----:B------:R-:W-:Y:S02]  /*19b0*/  ULOP3.LUT UR9, UR5, 0x10000, URZ, 0xfc, !UPT ;  /* 0x0001000005097892 */ /* 0x000fe4000f8efc3f */
[----:B------:R-:W-:Y:S02]  /*19c0*/  ULEA UR6, UR36, UR8, 0x9 ;  /* 0x0000000824067291 */ /* 0x000fe4000f8e483f */
[----:B------:R-:W-:Y:S01]  /*19d0*/  UIMAD UR4, UR36, 0x700, UR9 ;  /* 0x00000700240478a4 */ /* 0x000fe2000f8e0209 */
[----:B------:R-:W-:Y:S01]  /*19e0*/  UMOV UR13, 0x40000040 ;  /* 0x40000040000d7882 */ /* 0x000fe20000000000 */
[----:B------:R-:W-:-:S02]  /*19f0*/  UMOV UR15, 0x40000040 ;  /* 0x40000040000f7882 */ /* 0x000fc40000000000 */
[----:B------:R-:W-:Y:S01]  /*1a00*/  UIADD3 UR5, UR4, 0x100, URZ ;  /* 0x0000010004057890 */ /* 0x000fe2000fffe03f */
[----:B------:R-:W-:Y:S02]  /*1a10*/  UMOV UR12, UR6 ;  /* 0x00000006000c7c82 */ /* 0x000fe40008000000 */
[----:B------:R-:W-:Y:S01]  /*1a20*/  UMOV UR14, UR4 ;  /* 0x00000004000e7c82 */ /* 0x000fe20008000000 */
[----:B------:R-:W-:Y:S01]  /*1a30*/  UIADD3 UR7, UR4, 0x200, URZ ;  /* 0x0000020004077890 */ /* 0x000fe2000fffe03f */
[----:B------:R-:W-:Y:S01]  /*1a40*/  HGMMA.64x32x16.F32 R120, gdesc[UR12], RZ, !UPT, gsb0 ;  /* 0x006000000c7879f0 */ /* 0x000fe2000c0008ff */
[----:B------:R-:W-:Y:S01]  /*1a50*/  UMOV UR15, 0x40000040 ;  /* 0x40000040000f7882 */ /* 0x000fe20000000000 */
[----:B------:R-:W-:Y:S01]  /*1a60*/  UMOV UR14, UR5 ;  /* 0x00000005000e7c82 */ /* 0x000fe20008000000 */
[----:B------:R-:W-:Y:S02]  /*1a70*/  UIADD3 UR10, UR4, 0x300, URZ ;  /* 0x00000300040a7890 */ /* 0x000fe4000fffe03f */
[----:B------:R-:W-:Y:S01]  /*1a80*/  UIADD3 UR5, UR4, 0x400, URZ ;  /* 0x0000040004057890 */ /* 0x000fe2000fffe03f */
[----:B------:R-:W-:-:S02]  /*1a90*/  WARPGROUP.DEPBAR.LE gsb0, 0x0 ;  /* 0x00008000000079c5 */ /* 0x000fc40000010000 */
[----:B------:R-:W-:-:S06]  /*1aa0*/  WARPGROUP.ARRIVE ;  /* 0x00000000000079c5 */ /* 0x000fcc0000000000 */
[----:B------:R-:W-:Y:S01]  /*1ab0*/  HGMMA.64x32x16.F32 R104, gdesc[UR12], RZ, !UPT, gsb0 ;  /* 0x006000000c6879f0 */ /* 0x000fe2000c0008ff */
[----:B------:R-:W-:Y:S01]  /*1ac0*/  UMOV UR14, UR7 ;  /* 0x00000007000e7c82 */ /* 0x000fe20008000000 */
[----:B------:R-:W-:Y:S01]  /*1ad0*/  UMOV UR15, 0x40000040 ;  /* 0x40000040000f7882 */ /* 0x000fe20000000000 */
[----:B------:R-:W-:Y:S01]  /*1ae0*/  UIADD3 UR7, UR4, 0x500, URZ ;  /* 0x0000050004077890 */ /* 0x000fe2000fffe03f */
[----:B------:R-:W-:Y:S02]  /*1af0*/  WARPGROUP.DEPBAR.LE gsb0, 0x0 ;  /* 0x00008000000079c5 */ /* 0x000fe40000010000 */
        /* <DEDUP_REMOVED lines=26> */
[----:B------:R-:W-:Y:S02]  /*1ca0*/  UIADD3 UR12, UR6, 0x2, URZ ;  /* 0x00000002060c7890 */ /* 0x000fe4000fffe03f */
[----:B------:R-:W-:Y:S01]  /*1cb0*/  UIADD3 UR14, UR4, 0x2, URZ ;  /* 0x00000002040e7890 */ /* 0x000fe2000fffe03f */
[----:B------:R-:W-:Y:S01]  /*1cc0*/  UMOV UR13, 0x40000040 ;  /* 0x40000040000d7882 */ /* 0x000fe20000000000 */
[----:B------:R-:W-:Y:S01]  /*1cd0*/  UMOV UR15, 0x40000040 ;  /* 0x40000040000f7882 */ /* 0x000fe20000000000 */
[----:B------:R-:W-:Y:S02]  /*1ce0*/  WARPGROUP.DEPBAR.LE gsb0, 0x0 ;  /* 0x00008000000079c5 */ /* 0x000fe40000010000 */
[----:B------:R-:W-:-:S06]  /*1cf0*/  WARPGROUP.ARRIVE ;  /* 0x00000000000079c5 */ /* 0x000fcc0000000000 */
[----:B------:R-:W-:Y:S01]  /*1d00*/  HGMMA.64x32x16.F32 R120, gdesc[UR12], R120, gsb0 ;  /* 0x006000000c7879f0 */ /* 0x000fe20008000878 */
[----:B------:R-:W-:Y:S01]  /*1d10*/  UMOV UR14, UR5 ;  /* 0x00000005000e7c82 */ /* 0x000fe20008000000 */
[----:B------:R-:W-:Y:S01]  /*1d20*/  UMOV UR15, 0x40000040 ;  /* 0x40000040000f7882 */ /* 0x000fe20000000000 */
[----:B------:R-:W-:Y:S01]  /*1d30*/  UIADD3 UR5, UR4, 0x402, URZ ;  /* 0x0000040204057890 */ /* 0x000fe2000fffe03f */
        /* <DEDUP_REMOVED lines=72> */
[----:B------:R-:W-:Y:S02]  /*21c0*/  WARPGROUP.DEPBAR.LE gsb0, 0x0 ;  /* 0x00008000000079c5 */ /* 0x000fe40000010000 */
[----:B------:R-:W-:-:S06]  /*21d0*/  WARPGROUP.ARRIVE ;  /* 0x00000000000079c5 */ /* 0x000fcc0000000000 */
[----:B------:R-:W-:Y:S01]  /*21e0*/  HGMMA.64x32x16.F32 R24, gdesc[UR12], R24, gsb0 ;  /* 0x006000000c1879f0 */ /* 0x000fe20008000818 */
[----:B------:R-:W-:Y:S02]  /*21f0*/  UIADD3 UR12, UR6, 0x6, URZ ;  /* 0x00000006060c7890 */ /* 0x000fe4000fffe03f */
[----:B------:R-:W-:Y:S01]  /*2200*/  UIADD3 UR14, UR4, 0x6, URZ ;  /* 0x00000006040e7890 */ /* 0x000fe2000fffe03f */
[----:B------:R-:W-:Y:S01]  /*2210*/  UMOV UR13, 0x40000040 ;  /* 0x40000040000d7882 */ /* 0x000fe20000000000 */
        /* <DEDUP_REMOVED lines=13> */
[----:B------:R-:W-:Y:S02]  /*22f0*/  UIADD3 UR6, UR4, 0x506, URZ ;  /* 0x0000050604067890 */ /* 0x000fe4000fffe03f */
        /* <DEDUP_REMOVED lines=23> */
[----:B------:R-:W-:Y:S03]  /*2470*/  HGMMA.64x32x16.F32 R24, gdesc[UR12], R24, gsb0 ;  /* 0x006000000c1879f0 */ /* 0x000fe60008000818 */
[----:B------:R-:W-:Y:S02]  /*2480*/  WARPGROUP.DEPBAR.LE gsb0, 0x0 ;  /* 0x00008000000079c5 */ /* 0x000fe40000010000 */
[----:B------:R-:W-:Y:S05]  /*2490*/  @!P2 BRA `(.L_x_25) ;  /* 0x0000000c0054a947 */ /* 0x000fea0003800000 */
[----:B------:R-:W-:Y:S01]  /*24a0*/  UIADD3 UR10, UR36, 0x1, URZ ;  /* 0x00000001240a7890 */ /* 0x000fe2000fffe03f */
[----:B-12---:R-:W-:Y:S02]  /*24b0*/  IMAD.U32 R0, RZ, RZ, UR43 ;  /* 0x0000002bff007e24 */ /* 0x006fe4000f8e00ff */
[----:B------:R-:W-:Y:S01]  /*24c0*/  IMAD.U32 R3, RZ, RZ, UR36 ;  /* 0x00000024ff037e24 */ /* 0x000fe2000f8e00ff */
[----:B------:R-:W-:-:S04]  /*24d0*/  UISETP.NE.AND UP0, UPT, UR10, 0x6, UPT ;  /* 0x000000060a00788c */ /* 0x000fc8000bf05270 */
[----:B------:R-:W-:Y:S02]  /*24e0*/  USEL UR4, URZ, 0x1, UP0 ;  /* 0x000000013f047887 */ /* 0x000fe40008000000 */
[----:B------:R-:W-:Y:S02]  /*24f0*/  USEL UR10, UR10, URZ, UP0 ;  /* 0x0000003f0a0a7287 */ /* 0x000fe40008000000 */
[----:B------:R-:W-:-:S06]  /*2500*/  ULOP3.LUT UR4, UR37, UR4, URZ, 0x3c, !UPT ;  /* 0x0000000425047292 */ /* 0x000fcc000f8e3c3f */
[----:B------:R-:W-:-:S07]  /*2510*/  IMAD.U32 R6, RZ, RZ, UR4 ;  /* 0x00000004ff067e24 */ /* 0x000fce000f8e00ff */
.L_x_32:
[----:B------:R-:W-:Y:S05]  /*2520*/  @!P0 BRA `(.L_x_26) ;  /* 0x0000000000048947 */ /* 0x000fea0003800000 */
[----:B------:R-:W-:Y:S01]  /*2530*/  BPT.TRAP 0x1 ;  /* 0x000000040000795c */ /* 0x000fe20000300000 */
.L_x_26:
[----:B------:R-:W-:Y:S01]  /*2540*/  ULEA UR4, UR10, UR40, 0x3 ;  /* 0x000000280a047291 */ /* 0x000fe2000f8e183f */
[----:B------:R-:W-:-:S08]  /*2550*/  SHF.L.U32 R4, R6, 0x1f, RZ ;  /* 0x0000001f06047819 */ /* 0x000fd000000006ff */
[----:B------:R1:W2:Y:S01]  /*2560*/  SYNCS.PHASECHK.TRANS64.TRYWAIT P1, [UR4], R4 ;  /* 0x00000004ff0075a7 */ /* 0x0002a20008020144 */
[----:B------:R-:W-:Y:S05]  /*2570*/  @!P0 BRA `(.L_x_27) ;  /* 0x0000000000048947 */ /* 0x000fea0003800000 */
[----:B------:R-:W-:Y:S01]  /*2580*/  BPT.TRAP 0x1 ;  /* 0x000000040000795c */ /* 0x000fe20000300000 */
.L_x_27:
[----:B--2---:R-:W-:Y:S05]  /*2590*/  @P1 BRA `(.L_x_28) ;  /* 0x0000000000081947 */ /* 0x004fea0003800000 */
[----:B------:R-:W2:Y:S02]  /*25a0*/  SYNCS.PHASECHK.TRANS64.TRYWAIT P1, [UR4], R4 ;  /* 0x00000004ff0075a7 */ /* 0x000ea40008020144 */
[----:B--2---:R-:W-:Y:S05]  /*25b0*/  @!P1 BRA `(.L_x_29) ;  /* 0x0000009800f49947 */ /* 0x004fea0003800000 */
.L_x_28:
[----:B------:R-:W-:Y:S01]  /*25c0*/  ULEA UR12, UR10, UR8, 0x9 ;  /* 0x000000080a0c7291 */ /* 0x000fe2000f8e483f */
[----:B------:R-:W-:Y:S01]  /*25d0*/  WARPGROUP.ARRIVE ;  /* 0x00000000000079c5 */ /* 0x000fe20000000000 */
[----:B------:R-:W-:Y:S01]  /*25e0*/  UIMAD UR11, UR10, 0x700, UR9 ;  /* 0x000007000a0b78a4 */ /* 0x000fe2000f8e0209 */
[----:B------:R-:W-:Y:S01]  /*25f0*/  UMOV UR5, 0x40000040 ;  /* 0x4000004000057882 */ /* 0x000fe20000000000 */
[----:B------:R-:W-:Y:S02]  /*2600*/  UMOV UR7, 0x40000040 ;  /* 0x4000004000077882 */ /* 0x000fe40000000000 */
[----:B------:R-:W-:Y:S01]  /*2610*/  UIADD3 UR13, UR11, 0x100, URZ ;  /* 0x000001000b0d7890 */ /* 0x000fe2000fffe03f */
[----:B------:R-:W-:Y:S02]  /*2620*/  UMOV UR4, UR12 ;  /* 0x0000000c00047c82 */ /* 0x000fe40008000000 */
[----:B------:R-:W-:Y:S01]  /*2630*/  UMOV UR6, UR11 ;  /* 0x0000000b00067c82 */ /* 0x000fe20008000000 */
[----:B------:R-:W-:Y:S01]  /*2640*/  UIADD3 UR14, UR11, 0x200, URZ ;  /* 0x000002000b0e7890 */ /* 0x000fe2000fffe03f */
[----:B------:R-:W-:Y:S01]  /*2650*/  HGMMA.64x32x16.F32 R120, gdesc[UR4], R120, gsb0 ;  /* 0x00600000047879f0 */ /* 0x000fe20008000878 */
[----:B------:R-:W-:Y:S01]  /*2660*/  UMOV UR7, 0x40000040 ;  /* 0x4000004000077882 */ /* 0x000fe20000000000 */
[----:B------:R-:W-:Y:S01]  /*2670*/  UMOV UR6, UR13 ;  /* 0x0000000d00067c82 */ /* 0x000fe20008000000 */
[----:B------:R-:W-:-:S02]  /*2680*/  UIADD3 UR15, UR11, 0x300, URZ ;  /* 0x000003000b0f7890 */ /* 0x000fc4000fffe03f */
        /* <DEDUP_REMOVED lines=162> */
[----:B------:R-:W-:Y:S01]  /*30b0*/  BPT.TRAP 0x1 ;  /* 0x000000040000795c */ /* 0x000fe20000300000 */
.L_x_30:
[----:B------:R-:W-:-:S13]  /*30c0*/  ISETP.NE.AND P1, PT, R137, RZ, PT ;  /* 0x000000ff8900720c */ /* 0x000fda0003f25270 */
[----:B-12---:R-:W-:-:S05]  /*30d0*/  @P1 LEA R4, R3, UR40, 0x3 ;  /* 0x0000002803041c11 */ /* 0x006fca000f8e18ff */
[----:B------:R-:W-:-:S05]  /*30e0*/  @P1 VIADD R5, R4, 0x30 ;  /* 0x0000003004051836 */ /* 0x000fca0000000000 */
[----:B------:R-:W-:-:S04]  /*30f0*/  @P1 PRMT R5, R136, 0x654, R5 ;  /* 0x0000065488051816 */ /* 0x000fc80000000005 */
[----:B------:R1:W-:Y:S01]  /*3100*/  @P1 SYNCS.ARRIVE.TRANS64.RED.A1T0 RZ, [R5+URZ], RZ ;  /* 0x000000ff05ff19a7 */ /* 0x0003e2000810043f */
[----:B------:R-:W-:-:S13]  /*3110*/  ISETP.GT.U32.AND P1, PT, R16, 0x1, PT ;  /* 0x000000011000780c */ /* 0x000fda0003f24070 */
[----:B-1----:R-:W-:Y:S05]  /*3120*/  @P1 BRA `(.L_x_31) ;  /* 0x0000000000041947 */ /* 0x002fea0003800000 */
[----:B------:R-:W-:Y:S01]  /*3130*/  BPT.TRAP 0x1 ;  /* 0x000000040000795c */ /* 0x000fe20000300000 */
.L_x_31:
[----:B------:R-:W-:Y:S01]  /*3140*/  UIADD3 UR10, UR10, 0x1, URZ ;  /* 0x000000010a0a7890 */ /* 0x000fe2000fffe03f */
[C---:B------:R-:W-:Y:S01]  /*3150*/  ISETP.GT.AND P2, PT, R0.reuse, 0x1, PT ;  /* 0x000000010000780c */ /* 0x040fe20003f44270 */
[----:B------:R-:W-:Y:S02]  /*3160*/  VIADD R3, R3, 0x1 ;  /* 0x0000000103037836 */ /* 0x000fe40000000000 */
[----:B------:R-:W-:Y:S01]  /*3170*/  UISETP.NE.AND UP0, UPT, UR10, 0x6, UPT ;  /* 0x000000060a00788c */ /* 0x000fe2000bf05270 */
[----:B------:R-:W-:Y:S02]  /*3180*/  VIADD R0, R0, 0xffffffff ;  /* 0xffffffff00007836 */ /* 0x000fe40000000000 */
[C---:B------:R-:W-:Y:S01]  /*3190*/  ISETP.NE.AND P1, PT, R3.reuse, 0x6, PT ;  /* 0x000000060300780c */ /* 0x040fe20003f25270 */
[----:B------:R-:W-:Y:S02]  /*31a0*/  USEL UR4, URZ, 0x1, UP0 ;  /* 0x000000013f047887 */ /* 0x000fe40008000000 */
[----:B------:R-:W-:Y:S01]  /*31b0*/  USEL UR10, UR10, URZ, UP0 ;  /* 0x0000003f0a0a7287 */ /* 0x000fe20008000000 */
[----:B------:R-:W-:-:S03]  /*31c0*/  SEL R3, R3, RZ, P1 ;  /* 0x000000ff03037207 */ /* 0x000fc60000800000 */
[----:B------:R-:W-:Y:S01]  /*31d0*/  LOP3.LUT R6, R6, UR4, RZ, 0x3c, !PT ;  /* 0x0000000406067c12 */ /* 0x000fe2000f8e3cff */
[----:B------:R-:W-:Y:S07]  /*31e0*/  @P2 BRA `(.L_x_32) ;  /* 0xfffffff000cc2947 */ /* 0x000fee000383ffff */
.L_x_25:
[----:B-12---:R-:W1:Y:S01]  /*31f0*/  LDC R0, c[0x0][0x28c] ;  /* 0x0000a300ff007b82 */ /* 0x006e620000000800 */
[----:B------:R2:W-:Y:S01]  /*3200*/  SYNCS.ARRIVE.TRANS64.A1T0 RZ, [R144+UR42], RZ ;  /* 0x000000ff90ff79a7 */ /* 0x0005e2000810002a */
[----:B-1----:R-:W-:-:S13]  /*3210*/  ISETP.GE.AND P1, PT, R0, 0x1, PT ;  /* 0x000000010000780c */ /* 0x002fda0003f26270 */
[----:B--2---:R-:W-:Y:S05]  /*3220*/  @!P1 BRA `(.L_x_33) ;  /* 0x0000000000449947 */ /* 0x004fea0003800000 */
[----:B------:R-:W-:Y:S05]  /*3230*/  @!P0 BRA `(.L_x_34) ;  /* 0x0000000000048947 */ /* 0x000fea0003800000 */
[----:B------:R-:W-:Y:S01]  /*3240*/  BPT.TRAP 0x1 ;  /* 0x000000040000795c */ /* 0x000fe20000300000 */
.L_x_34:
[----:B------:R-:W-:-:S13]  /*3250*/  ISETP.NE.AND P0, PT, R137, RZ, PT ;  /* 0x000000ff8900720c */ /* 0x000fda0003f05270 */
[----:B------:R-:W-:-:S05]  /*3260*/  VOTEU.ANY UP0, P0 ;  /* 0x00000000003f7886 */ /* 0x000fca0000000100 */
[----:B------:R-:W-:-:S06]  /*3270*/  @UP0 UIADD3 UR4, UR43, UR36, URZ ;  /* 0x000000242b040290 */ /* 0x000fcc000fffe03f */
[----:B------:R-:W-:Y:S02]  /*3280*/  IMAD.U32 R4, RZ, RZ, UR4 ;  /* 0x00000004ff047e24 */ /* 0x000fe4000f8e00ff */
[----:B------:R-:W-:Y:S02]  /*3290*/  IMAD.U32 R3, RZ, RZ, UR4 ;  /* 0x00000004ff037e24 */ /* 0x000fe4000f8e00ff */
[----:B------:R-:W-:-:S05]  /*32a0*/  @P0 IMAD.WIDE.U32 R4, R4, -0x55555555, RZ ;  /* 0xaaaaaaab04040825 */ /* 0x000fca00078e00ff */
[----:B------:R-:W-:-:S05]  /*32b0*/  @P0 SHF.R.U32.HI R0, RZ, 0x2, R5 ;  /* 0x00000002ff000819 */ /* 0x000fca0000011605 */
[----:B------:R-:W-:-:S05]  /*32c0*/  @P0 IMAD R0, R0, -0x6, R3 ;  /* 0xfffffffa00000824 */ /* 0x000fca00078e0203 */
[----:B------:R-:W-:-:S05]  /*32d0*/  @P0 LEA R0, R0, UR40, 0x3 ;  /* 0x0000002800000c11 */ /* 0x000fca000f8e18ff */
[----:B------:R-:W-:-:S05]  /*32e0*/  @P0 VIADD R3, R0, 0x30 ;  /* 0x0000003000030836 */ /* 0x000fca0000000000 */
[----:B------:R-:W-:-:S04]  /*32f0*/  @P0 PRMT R3, R136, 0x654, R3 ;  /* 0x0000065488030816 */ /* 0x000fc80000000003 */
[----:B------:R1:W-:Y:S01]  /*3300*/  @P0 SYNCS.ARRIVE.TRANS64.RED.A1T0 RZ, [R3+URZ], RZ ;  /* 0x000000ff03ff09a7 */ /* 0x0003e2000810043f */
[----:B------:R-:W-:-:S13]  /*3310*/  ISETP.GT.U32.AND P0, PT, R16, 0x1, PT ;  /* 0x000000011000780c */ /* 0x000fda0003f04070 */
[----:B-1----:R-:W-:Y:S05]  /*3320*/  @P0 BRA `(.L_x_33) ;  /* 0x0000000000040947 */ /* 0x002fea0003800000 */
[----:B------:R-:W-:Y:S01]  /*3330*/  BPT.TRAP 0x1 ;  /* 0x000000040000795c */ /* 0x000fe20000300000 */
.L_x_33:
[----:B------:R-:W-:Y:S01]  /*3340*/  SHF.L.U32 R0, R149, 0x1f, RZ ;  /* 0x0000001f95007819 */ /* 0x000fe200000006ff */
[----:B------:R-:W-:Y:S01]  /*3350*/  UIADD3 UR36, UR39, UR36, URZ ;  /* 0x0000002427247290 */ /* 0x000fe2000fffe03f */
[----:B------:R-:W1:Y:S01]  /*3360*/  LDC R9, c[0x0][0x288] ;  /* 0x0000a200ff097b82 */ /* 0x000e620000000800 */
[----:B------:R-:W-:Y:S01]  /*3370*/  UISETP.GE.U32.AND UP1, UPT, UR39, 0x6, UPT ;  /* 0x000000062700788c */ /* 0x000fe2000bf26070 */
[----:B------:R-:W-:Y:S01]  /*3380*/  IMAD.SHL.U32 R10, R142, 0x2, RZ ;  /* 0x000000028e0a7824 */ /* 0x000fe200078e00ff */
[----:B------:R-:W-:Y:S02]  /*3390*/  UISETP.GT.U32.AND UP0, UPT, UR36, 0x5, UPT ;  /* 0x000000052400788c */ /* 0x000fe4000bf04070 */
[----:B------:R-:W-:Y:S02]  /*33a0*/  UIMAD.WIDE.U32 UR4, UR36, -0x55555555, URZ ;  /* 0xaaaaaaab240478a5 */ /* 0x000fe4000f8e003f */
[----:B------:R-:W-:Y:S01]  /*33b0*/  UISETP.LT.U32.AND UP0, UPT, UR39, 0x6, UP0 ;  /* 0x000000062700788c */ /* 0x000fe20008701070 */
[----:B------:R-:W2:Y:S01]  /*33c0*/  SYNCS.PHASECHK.TRANS64.TRYWAIT P0, [R143+UR41+0x10], R0 ;  /* 0x000010008f0075a7 */ /* 0x000ea20008000169 */
[----:B------:R-:W-:Y:S01]  /*33d0*/  USHF.R.U32.HI UR4, URZ, 0x2, UR5 ;  /* 0x000000023f047899 */ /* 0x000fe20008011605 */
[----:B------:R-:W-:Y:S01]  /*33e0*/  SHF.R.S32.HI R11, RZ, 0x1f, R10 ;  /* 0x0000001fff0b7819 */ /* 0x000fe2000001140a */
[----:B------:R-:W-:-:S02]  /*33f0*/  USEL UR6, URZ, 0x1, !UP0 ;  /* 0x000000013f067887 */ /* 0x000fc4000c000000 */
[----:B------:R-:W-:Y:S02]  /*3400*/  UIMAD UR36, UR4, -0x6, UR36 ;  /* 0xfffffffa042478a4 */ /* 0x000fe4000f8e0224 */
[----:B------:R-:W-:-:S04]  /*3410*/  ULOP3.LUT UR37, UR37, UR6, URZ, 0x3c, !UPT ;  /* 0x0000000625257292 */ /* 0x000fc8000f8e3c3f */
[----:B------:R-:W-:Y:S01]  /*3420*/  @UP1 ULOP3.LUT UR37, UR37, 0x1, UR4, 0x78, !UPT ;  /* 0x0000000125251892 */ /* 0x000fe2000f8e7804 */
[----:B-12---:R-:W-:Y:S11]  /*3430*/  @!P0 BRA `(.L_x_35) ;  /* 0x0000008c006c8947 */ /* 0x006ff60003800000 */
.L_x_287:
[----:B------:R-:W-:Y:S01]  /*3440*/  IMAD.SHL.U32 R8, R19, 0x40, RZ ;  /* 0x0000004013087824 */ /* 0x000fe200078e00ff */
[----:B------:R-:W-:Y:S01]  /*3450*/  ULDC UR6, c[0x0][0x284] ;  /* 0x0000a10000067ab9 */ /* 0x000fe20000000800 */
[----:B------:R-:W-:Y:S01]  /*3460*/  IMAD R14, R22, 0xe0, RZ ;  /* 0x000000e0160e7824 */ /* 0x000fe200078e02ff */
[----:B------:R-:W-:Y:S01]  /*3470*/  SHF.R.S32.HI R153, RZ, 0x1f, R2 ;  /* 0x0000001fff997819 */ /* 0x000fe20000011402 */
[----:B------:R-:W-:Y:S01]  /*3480*/  ULDC.64 UR4, c[0x0][0x5d0] ;  /* 0x0001740000047ab9 */ /* 0x000fe20000000a00 */
[----:B------:R-:W-:Y:S01]  /*3490*/  ISETP.GE.AND P0, PT, R8, UR6, PT ;  /* 0x0000000608007c0c */ /* 0x000fe2000bf06270 */
[----:B------:R-:W-:Y:S01]  /*34a0*/  IMAD.WIDE.U32 R4, R2, UR4, R10 ;  /* 0x0000000402047c25 */ /* 0x000fe2000f8e000a */
[----:B------:R-:W-:Y:S02]  /*34b0*/  SHF.R.S32.HI R15, RZ, 0x1f, R14 ;  /* 0x0000001fff0f7819 */ /* 0x000fe4000001140e */
[C---:B------:R-:W-:Y:S01]  /*34c0*/  ISETP.GE.OR P0, PT, R14.reuse, R9, P0 ;  /* 0x000000090e00720c */ /* 0x040fe20000706670 */
[----:B------:R-:W-:Y:S01]  /*34d0*/  IMAD R3, R153, UR4, RZ ;  /* 0x0000000499037c24 */ /* 0x000fe2000f8e02ff */
[----:B------:R-:W-:-:S03]  /*34e0*/  IADD3 R6, P1, R14, R4, RZ ;  /* 0x000000040e067210 */ /* 0x000fc60007f3e0ff */
[----:B------:R-:W-:-:S05]  /*34f0*/  IMAD R3, R2, UR5, R3 ;  /* 0x0000000502037c24 */ /* 0x000fca000f8e0203 */
[----:B------:R-:W-:-:S03]  /*3500*/  IADD3.X R7, R15, R5, R3, P1, !PT ;  /* 0x000000050f077210 */ /* 0x000fc60000ffe403 */
[----:B------:R-:W-:Y:S05]  /*3510*/  @P0 BRA `(.L_x_36) ;  /* 0x0000007000ec0947 */ /* 0x000fea0003800000 */
[----:B------:R-:W2:Y:S01]  /*3520*/  LDC.64 R4, c[0x0][0x5c8] ;  /* 0x00017200ff047b82 */ /* 0x000ea20000000a00 */
[----:B-----5:R-:W-:Y:S01]  /*3530*/  FSETP.NEU.AND P0, PT, R139, RZ, PT ;  /* 0x000000ff8b00720b */ /* 0x020fe20003f0d000 */
[----:B------:R-:W-:Y:S01]  /*3540*/  IMAD R3, R142, -0x2, R9 ;  /* 0xfffffffe8e037824 */ /* 0x000fe200078e0209 */
[----:B------:R-:W-:Y:S01]  /*3550*/  BSSY B0, `(.L_x_36) ;  /* 0x0000737000007945 */ /* 0x000fe20003800000 */
[----:B------:R-:W-:-:S04]  /*3560*/  IMAD.WIDE R150, R19, 0x40, R140 ;  /* 0x0000004013967825 */ /* 0x000fc800078e028c */
[----:B-1----:R-:W-:Y:S02]  /*3570*/  IMAD.IADD R0, R3, 0x1, -R14 ;  /* 0x0000000103007824 */ /* 0x002fe400078e0a0e */
[----:B------:R-:W-:-:S03]  /*3580*/  IMAD.IADD R3, R147, 0x1, -R8 ;  /* 0x0000000193037824 */ /* 0x000fc600078e0a08 */
[----:B------:R-:W-:-:S04]  /*3590*/  ISETP.GT.AND P1, PT, R0, RZ, PT ;  /* 0x000000ff0000720c */ /* 0x000fc80003f24270 */
[----:B------:R-:W-:Y:S01]  /*35a0*/  ISETP.GT.AND P2, PT, R3, RZ, P1 ;  /* 0x000000ff0300720c */ /* 0x000fe20000f44270 */
[-C--:B--2---:R-:W-:Y:S02]  /*35b0*/  IMAD R8, R151, R4.reuse, RZ ;  /* 0x0000000497087224 */ /* 0x084fe400078e02ff */
[----:B------:R-:W-:-:S04]  /*35c0*/  IMAD.WIDE.U32 R6, R150, R4, R6 ;  /* 0x0000000496067225 */ /* 0x000fc800078e0006 */
[----:B------:R-:W-:-:S04]  /*35d0*/  IMAD R9, R150, R5, R8 ;  /* 0x0000000596097224 */ /* 0x000fc800078e0208 */
[----:B------:R-:W-:Y:S01]  /*35e0*/  IMAD.IADD R9, R7, 0x1, R9 ;  /* 0x0000000107097824 */ /* 0x000fe200078e0209 */
[----:B------:R-:W-:Y:S06]  /*35f0*/  @!P0 BRA `(.L_x_37) ;  /* 0x0000004800f88947 */ /* 0x000fec0003800000 */
[----:B------:R-:W1:Y:S01]  /*3600*/  LDC.64 R20, c[0x0][0x5b8] ;  /* 0x00016e00ff147b82 */ /* 0x000e620000000a00 */
[----:B------:R-:W-:-:S07]  /*3610*/  ULDC.64 UR4, c[0x0][0x5c0] ;  /* 0x0001700000047ab9 */ /* 0x000fce0000000a00 */
[----:B------:R-:W2:Y:S08]  /*3620*/  LDC.64 R160, c[0x0][0x5b0] ;  /* 0x00016c00ffa07b82 */ /* 0x000eb00000000a00 */
[----:B0-----:R-:W0:Y:S01]  /*3630*/  LDC.64 R12, c[0x0][0x5a8] ;  /* 0x00016a00ff0c7b82 */ /* 0x001e220000000a00 */
[-C--:B-1----:R-:W-:Y:S02]  /*3640*/  IMAD R7, R153, R20.reuse, RZ ;  /* 0x0000001499077224 */ /* 0x082fe400078e02ff */
[----:B------:R-:W-:-:S04]  /*3650*/  IMAD.WIDE.U32 R152, R2, R20, R10 ;  /* 0x0000001402987225 */ /* 0x000fc800078e000a */
[----:B------:R-:W-:Y:S01]  /*3660*/  IMAD R159, R2, R21, R7 ;  /* 0x00000015029f7224 */ /* 0x000fe200078e0207 */
[----:B------:R-:W-:Y:S01]  /*3670*/  IADD3 R154, P0, R14, R152, RZ ;  /* 0x000000980e9a7210 */ /* 0x000fe20007f1e0ff */
[----:B--2---:R-:W-:-:S03]  /*3680*/  IMAD R7, R151, R160, RZ ;  /* 0x000000a097077224 */ /* 0x004fc600078e02ff */
[----:B------:R-:W-:Y:S01]  /*3690*/  IADD3.X R155, R15, R153, R159, P0, !PT ;  /* 0x000000990f9b7210 */ /* 0x000fe200007fe49f */
[C---:B------:R-:W-:Y:S02]  /*36a0*/  IMAD R21, R150.reuse, R161, R7 ;  /* 0x000000a196157224 */ /* 0x040fe400078e0207 */
[----:B------:R-:W-:-:S04]  /*36b0*/  IMAD.WIDE.U32 R152, R150, R160, R154 ;  /* 0x000000a096987225 */ /* 0x000fc800078e009a */
[----:B------:R-:W-:Y:S01]  /*36c0*/  IMAD.IADD R7, R153, 0x1, R21 ;  /* 0x0000000199077824 */ /* 0x000fe200078e0215 */
[----:B0-----:R-:W-:-:S04]  /*36d0*/  LEA R156, P0, R152, R12, 0x1 ;  /* 0x0000000c989c7211 */ /* 0x001fc800078008ff */
[----:B------:R-:W-:-:S05]  /*36e0*/  LEA.HI.X R157, R152, R13, R7, 0x1, P0 ;  /* 0x0000000d989d7211 */ /* 0x000fca00000f0c07 */
[----:B------:R-:W2:Y:S01]  /*36f0*/  @P2 LDG.E.LTC128B.U16 R19, desc[UR44][R156.64] ;  /* 0x0000002c9c132981 */ /* 0x000ea2000c1e1520 */
[----:B------:R-:W-:Y:S01]  /*3700*/  IMAD.WIDE.U32 R152, R150, R160, R14 ;  /* 0x000000a096987225 */ /* 0x000fe200078e000e */
[----:B------:R-:W-:Y:S02]  /*3710*/  BSSY B1, `(.L_x_38) ;  /* 0x0000014000017945 */ /* 0x000fe40003800000 */
[----:B------:R-:W-:-:S04]  /*3720*/  IADD3 R152, P0, R10, R152, RZ ;  /* 0x000000980a987210 */ /* 0x000fc80007f1e0ff */
[----:B------:R-:W-:-:S03]  /*3730*/  IADD3.X R153, R11, R21, R153, P0, !PT ;  /* 0x000000150b997210 */ /* 0x000fc600007fe499 */
[----:B------:R-:W-:-:S04]  /*3740*/  IMAD.WIDE.U32 R152, R2, R20, R152 ;  /* 0x0000001402987225 */ /* 0x000fc800078e0098 */
[----:B--2---:R-:W-:-:S05]  /*3750*/  HADD2.F32 R8, -RZ, R19.H0_H0 ;  /* 0x20000013ff087230 */ /* 0x004fca0000004100 */
[----:B------:R-:W-:Y:S01]  /*3760*/  FMUL R7, R8, R139 ;  /* 0x0000008b08077220 */ /* 0x000fe20000400000 */
[----:B------:R-:W-:-:S03]  /*3770*/  LEA R8, P0, R6, UR4, 0x1 ;  /* 0x0000000406087c11 */ /* 0x000fc6000f8008ff */
[----:B------:R-:W-:Y:S01]  /*3780*/  FFMA R7, R120, R138, R7 ;  /* 0x0000008a78077223 */ /* 0x000fe20000000007 */
[----:B------:R-:W-:Y:S02]  /*3790*/  LEA.HI.X R9, R6, UR5, R9, 0x1, P0 ;  /* 0x0000000506097c11 */ /* 0x000fe400080f0c09 */
[----:B------:R-:W-:Y:S02]  /*37a0*/  ISETP.GT.AND P0, PT, R0, 0x1, PT ;  /* 0x000000010000780c */ /* 0x000fe40003f04270 */
[----:B------:R-:W-:Y:S01]  /*37b0*/  F2FP.F16.F32.PACK_AB R22, RZ, R7 ;  /* 0x00000007ff16723e */ /* 0x000fe200000000ff */
[----:B------:R-:W-:Y:S01]  /*37c0*/  IMAD.IADD R7, R159, 0x1, R153 ;  /* 0x000000019f077824 */ /* 0x000fe200078e0299 */
[----:B------:R-:W-:Y:S02]  /*37d0*/  ISETP.GT.AND P3, PT, R3, RZ, P0 ;  /* 0x000000ff0300720c */ /* 0x000fe40000764270 */
[----:B------:R-:W-:Y:S01]  /*37e0*/  LEA R6, P4, R152, R12, 0x1 ;  /* 0x0000000c98067211 */ /* 0x000fe200078808ff */
[----:B------:R0:W-:Y:S01]  /*37f0*/  @P2 STG.E.U16 desc[UR44][R8.64], R22 ;  /* 0x0000001608002986 */ /* 0x0001e2000c10152c */
[----:B------:R-:W-:-:S02]  /*3800*/  SHF.L.U64.HI R153, R160, 0x3, R161 ;  /* 0x00000003a0997819 */ /* 0x000fc400000102a1 */
[----:B------:R-:W-:Y:S01]  /*3810*/  LEA.HI.X R7, R152, R13, R7, 0x1, P4 ;  /* 0x0000000d98077211 */ /* 0x000fe200020f0c07 */
[----:B------:R-:W-:-:S06]  /*3820*/  IMAD.SHL.U32 R152, R160, 0x8, RZ ;  /* 0x00000008a0987824 */ /* 0x000fcc00078e00ff */
[----:B------:R-:W-:Y:S05]  /*3830*/  @!P3 BRA `(.L_x_39) ;  /* 0x000000000004b947 */ /* 0x000fea0003800000 */
[----:B------:R1:W5:Y:S02]  /*3840*/  LDG.E.LTC128B.U16 R19, desc[UR44][R6.64+0x2] ;  /* 0x0000022c06137981 */ /* 0x000364000c1e1520 */
.L_x_39:
[----:B------:R-:W-:Y:S05]  /*3850*/  BSYNC B1 ;  /* 0x0000000000017941 */ /* 0x000fea0003800000 */
.L_x_38:
[----:B0----5:R-:W-:Y:S01]  /*3860*/  HADD2.F32 R22, -RZ, R19.H0_H0 ;  /* 0x20000013ff167230 */ /* 0x021fe20000004100 */
[----:B------:R-:W-:Y:S01]  /*3870*/  ISETP.GT.AND P1, PT, R3, 0x8, P1 ;  /* 0x000000080300780c */ /* 0x000fe20000f24270 */
[----:B------:R-:W-:-:S04]  /*3880*/  IMAD.WIDE.U32 R152, R150, R160, R152 ;  /* 0x000000a096987225 */ /* 0x000fc800078e0098 */
[----:B------:R-:W-:Y:S01]  /*3890*/  FMUL R22, R22, R139 ;  /* 0x0000008b16167220 */ /* 0x000fe20000400000 */
[----:B------:R-:W-:Y:S01]  /*38a0*/  IMAD.IADD R151, R21, 0x1, R153 ;  /* 0x0000000115977824 */ /* 0x000fe200078e0299 */
[----:B------:R-:W-:Y:S02]  /*38b0*/  IADD3 R21, P2, R154, R152, RZ ;  /* 0x000000989a157210 */ /* 0x000fe40007f5e0ff */
[----:B------:R-:W-:-:S03]  /*38c0*/  FFMA R22, R121, R138, R22 ;  /* 0x0000008a79167223 */ /* 0x000fc60000000016 */
[----:B------:R-:W-:Y:S01]  /*38d0*/  IMAD.X R154, R151, 0x1, R155, P2 ;  /* 0x00000001979a7824 */ /* 0x000fe200010e069b */
[C---:B------:R-:W-:Y:S02]  /*38e0*/  LEA R120, P2, R21.reuse, R12, 0x1 ;  /* 0x0000000c15787211 */ /* 0x040fe400078408ff */
[----:B------:R-:W-:Y:S02]  /*38f0*/  F2FP.F16.F32.PACK_AB R22, RZ, R22 ;  /* 0x00000016ff16723e */ /* 0x000fe400000000ff */
[----:B------:R-:W-:-:S03]  /*3900*/  LEA.HI.X R121, R21, R13, R154, 0x1, P2 ;  /* 0x0000000d15797211 */ /* 0x000fc600010f0c9a */
[----:B------:R0:W-:Y:S04]  /*3910*/  @P3 STG.E.U16 desc[UR44][R8.64+0x2], R22 ;  /* 0x0000021608003986 */ /* 0x0001e8000c10152c */
[----:B------:R-:W2:Y:S01]  /*3920*/  @P1 LDG.E.LTC128B.U16 R19, desc[UR44][R120.64] ;  /* 0x0000002c78131981 */ /* 0x000ea2000c1e1520 */
[----:B------:R-:W-:Y:S01]  /*3930*/  IADD3 R10, P2, P3, R10, R152, R14 ;  /* 0x000000980a0a7210 */ /* 0x000fe20007b5e00e */
[----:B------:R-:W-:Y:S01]  /*3940*/  BSSY B1, `(.L_x_40) ;  /* 0x0000011000017945 */ /* 0x000fe20003800000 */
[----:B------:R-:W-:Y:S02]  /*3950*/  SHF.L.U64.HI R5, R4, 0x4, R5 ;  /* 0x0000000404057819 */ /* 0x000fe40000010205 */
[----:B------:R-:W-:Y:S02]  /*3960*/  IADD3.X R11, R11, R151, R15, P2, P3 ;  /* 0x000000970b0b7210 */ /* 0x000fe400017e640f */
[----:B------:R-:W-:Y:S01]  /*3970*/  ISETP.GT.AND P0, PT, R3, 0x8, P0 ;  /* 0x000000080300780c */ /* 0x000fe20000704270 */
[----:B------:R-:W-:Y:S01]  /*3980*/  IMAD.WIDE.U32 R20, R2, R20, R10 ;  /* 0x0000001402147225 */ /* 0x000fe200078e000a */
[----:B------:R-:W-:-:S03]  /*3990*/  LEA R10, P2, R4, R8, 0x4 ;  /* 0x00000008040a7211 */ /* 0x000fc600078420ff */
[----:B------:R-:W-:Y:S01]  /*39a0*/  IMAD.IADD R2, R159, 0x1, R21 ;  /* 0x000000019f027824 */ /* 0x000fe200078e0215 */
[----:B------:R-:W-:Y:S01]  /*39b0*/  LEA R4, P3, R20, R12, 0x1 ;  /* 0x0000000c14047211 */ /* 0x000fe200078608ff */
[----:B------:R-:W-:-:S03]  /*39c0*/  IMAD.X R11, R5, 0x1, R9, P2 ;  /* 0x00000001050b7824 */ /* 0x000fc600010e0609 */
[----:B------:R-:W-:Y:S01]  /*39d0*/  LEA.HI.X R5, R20, R13, R2, 0x1, P3 ;  /* 0x0000000d14057211 */ /* 0x000fe200018f0c02 */
[----:B--2---:R-:W-:-:S05]  /*39e0*/  HADD2.F32 R14, -RZ, R19.H0_H0 ;  /* 0x20000013ff0e7230 */ /* 0x004fca0000004100 */
[----:B------:R-:W-:-:S04]  /*39f0*/  FMUL R15, R14, R139 ;  /* 0x0000008b0e0f7220 */ /* 0x000fc80000400000 */
[----:B------:R-:W-:-:S05]  /*3a00*/  FFMA R15, R122, R138, R15 ;  /* 0x0000008a7a0f7223 */ /* 0x000fca000000000f */
[----:B------:R-:W-:-:S05]  /*3a10*/  F2FP.F16.F32.PACK_AB R15, RZ, R15 ;  /* 0x0000000fff0f723e */ /* 0x000fca00000000ff */
[----:B------:R0:W-:Y:S01]  /*3a20*/  @P1 STG.E.U16 desc[UR44][R10.64], R15 ;  /* 0x0000000f0a001986 */ /* 0x0001e2000c10152c */
[----:B------:R-:W-:Y:S05]  /*3a30*/  @!P0 BRA `(.L_x_41) ;  /* 0x0000000000048947 */ /* 0x000fea0003800000 */
[----:B------:R2:W5:Y:S02]  /*3a40*/  LDG.E.LTC128B.U16 R19, desc[UR44][R4.64+0x2] ;  /* 0x0000022c04137981 */ /* 0x000564000c1e1520 */
.L_x_41:
[----:B------:R-:W-:Y:S05]  /*3a50*/  BSYNC B1 ;  /* 0x0000000000017941 */ /* 0x000fea0003800000 */
.L_x_40:
[----:B-----5:R-:W-:Y:S01]  /*3a60*/  HADD2.F32 R2, -RZ, R19.H0_H0 ;  /* 0x20000013ff027230 */ /* 0x020fe20000004100 */
[----:B------:R-:W-:Y:S01]  /*3a70*/  ISETP.GT.AND P1, PT, R0, 0x8, PT ;  /* 0x000000080000780c */ /* 0x000fe20003f24270 */
[----:B------:R-:W-:Y:S03]  /*3a80*/  BSSY B1, `(.L_x_42) ;  /* 0x0000008000017945 */ /* 0x000fe60003800000 */
[----:B------:R-:W-:Y:S01]  /*3a90*/  FMUL R2, R2, R139 ;  /* 0x0000008b02027220 */ /* 0x000fe20000400000 */
[----:B------:R-:W-:-:S03]  /*3aa0*/  ISETP.GT.AND P2, PT, R3, RZ, P1 ;  /* 0x000000ff0300720c */ /* 0x000fc60000f44270 */
[----:B------:R-:W-:-:S05]  /*3ab0*/  FFMA R2, R123, R138, R2 ;  /* 0x0000008a7b027223 */ /* 0x000fca0000000002 */
[----:B------:R-:W-:-:S05]  /*3ac0*/  F2FP.F16.F32.PACK_AB R2, RZ, R2 ;  /* 0x00000002ff02723e */ /* 0x000fca00000000ff */
[----:B------:R3:W-:Y:S01]  /*3ad0*/  @P0 STG.E.U16 desc[UR44][R10.64+0x2], R2 ;  /* 0x000002020a000986 */ /* 0x0007e2000c10152c */
[----:B------:R-:W-:Y:S05]  /*3ae0*/  @!P2 BRA `(.L_x_43) ;  /* 0x000000000004a947 */ /* 0x000fea0003800000 */
[----:B------:R4:W5:Y:S02]  /*3af0*/  LDG.E.LTC128B.U16 R19, desc[UR44][R6.64+0x10] ;  /* 0x0000102c06137981 */ /* 0x000964000c1e1520 */
.L_x_43:
[----:B------:R-:W-:Y:S05]  /*3b00*/  BSYNC B1 ;  /* 0x0000000000017941 */ /* 0x000fea0003800000 */
.L_x_42:
[----:B---3-5:R-:W-:Y:S01]  /*3b10*/  HADD2.F32 R2, -RZ, R19.H0_H0 ;  /* 0x20000013ff027230 */ /* 0x028fe20000004100 */
        /* <DEDUP_REMOVED lines=9> */
.L_x_45:
[----:B------:R-:W-:Y:S05]  /*3bb0*/  BSYNC B1 ;  /* 0x0000000000017941 */ /* 0x000fea0003800000 */
.L_x_44:
[----:B-----5:R-:W-:Y:S01]  /*3bc0*/  HADD2.F32 R2, -RZ, R19.H0_H0 ;  /* 0x20000013ff027230 */ /* 0x020fe20000004100 */
[----:B------:R-:W-:Y:S01]  /*3bd0*/  ISETP.GT.AND P1, PT, R3, 0x8, P1 ;  /* 0x000000080300780c */ /* 0x000fe20000f24270 */
[----:B------:R-:W-:Y:S03]  /*3be0*/  BSSY B1, `(.L_x_46) ;  /* 0x0000007000017945 */ /* 0x000fe60003800000 */
[----:B------:R-:W-:-:S04]  /*3bf0*/  FMUL R2, R2, R139 ;  /* 0x0000008b02027220 */ /* 0x000fc80000400000 */
[----:B------:R-:W-:-:S05]  /*3c00*/  FFMA R2, R125, R138, R2 ;  /* 0x0000008a7d027223 */ /* 0x000fca0000000002 */
[----:B------:R-:W-:-:S05]  /*3c10*/  F2FP.F16.F32.PACK_AB R2, RZ, R2 ;  /* 0x00000002ff02723e */ /* 0x000fca00000000ff */
[----:B------:R0:W-:Y:S01]  /*3c20*/  @P3 STG.E.U16 desc[UR44][R8.64+0x12], R2 ;  /* 0x0000120208003986 */ /* 0x0001e2000c10152c */
[----:B------:R-:W-:Y:S05]  /*3c30*/  @!P1 BRA `(.L_x_47) ;  /* 0x0000000000049947 */ /* 0x000fea0003800000 */
[----:B------:R0:W5:Y:S02]  /*3c40*/  LDG.E.LTC128B.U16 R19, desc[UR44][R4.64+0x10] ;  /* 0x0000102c04137981 */ /* 0x000164000c1e1520 */
.L_x_47:
[----:B------:R-:W-:Y:S05]  /*3c50*/  BSYNC B1 ;  /* 0x0000000000017941 */ /* 0x000fea0003800000 */
.L_x_46:
[----:B0----5:R-:W-:Y:S01]  /*3c60*/  HADD2.F32 R2, -RZ, R19.H0_H0 ;  /* 0x20000013ff027230 */ /* 0x021fe20000004100 */
[----:B------:R-:W-:Y:S01]  /*3c70*/  ISETP.GT.AND P0, PT, R3, 0x8, P0 ;  /* 0x000000080300780c */ /* 0x000fe20000704270 */
[----:B------:R-:W-:Y:S03]  /*3c80*/  BSSY B1, `(.L_x_48) ;  /* 0x0000007000017945 */ /* 0x000fe60003800000 */
[----:B---3--:R-:W-:-:S04]  /*3c90*/  FMUL R13, R2, R139 ;  /* 0x0000008b020d7220 */ /* 0x008fc80000400000 */
[----:B------:R-:W-:-:S05]  /*3ca0*/  FFMA R13, R126, R138, R13 ;  /* 0x0000008a7e0d7223 */ /* 0x000fca000000000d */
[----:B------:R-:W-:-:S05]  /*3cb0*/  F2FP.F16.F32.PACK_AB R13, RZ, R13 ;  /* 0x0000000dff0d723e */ /* 0x000fca00000000ff */
[----:B------:R0:W-:Y:S01]  /*3cc0*/  @P1 STG.E.U16 desc[UR44][R10.64+0x10], R13 ;  /* 0x0000100d0a001986 */ /* 0x0001e2000c10152c */
[----:B------:R-:W-:Y:S05]  /*3cd0*/  @!P0 BRA `(.L_x_49) ;  /* 0x0000000000048947 */ /* 0x000fea0003800000 */
[----:B------:R3:W5:Y:S02]  /*3ce0*/  LDG.E.LTC128B.U16 R19, desc[UR44][R4.64+0x12] ;  /* 0x0000122c04137981 */ /* 0x000764000c1e1520 */
.L_x_49:
[----:B------:R-:W-:Y:S05]  /*3cf0*/  BSYNC B1 ;  /* 0x0000000000017941 */ /* 0x000fea0003800000 */
.L_x_48:
        /* <DEDUP_REMOVED lines=10> */
.L_x_51:
[----:B------:R-:W-:Y:S05]  /*3da0*/  BSYNC B1 ;  /* 0x0000000000017941 */ /* 0x000fea0003800000 */
.L_x_50:
[----:B0----5:R-:W-:Y:S01]  /*3db0*/  HADD2.F32 R2, -RZ, R19.H0_H0 ;  /* 0x20000013ff027230 */ /* 0x021fe20000004100 */
        /* <DEDUP_REMOVED lines=9> */
.L_x_53:
[----:B------:R-:W-:Y:S05]  /*3e50*/  BSYNC B1 ;  /* 0x0000000000017941 */ /* 0x000fea0003800000 */
.L_x_52:
        /* <DEDUP_REMOVED lines=9> */
.L_x_55:
[----:B------:R-:W-:Y:S05]  /*3ef0*/  BSYNC B1 ;  /* 0x0000000000017941 */ /* 0x000fea0003800000 */
.L_x_54:
[----:B0----5:R-:W-:Y:S01]  /*3f00*/  HADD2.F32 R2, -RZ, R19.H0_H0 ;  /* 0x20000013ff027230 */ /* 0x021fe20000004100 */
        /* <DEDUP_REMOVED lines=8> */
.L_x_57:
[----:B------:R-:W-:Y:S05]  /*3f90*/  BSYNC B1 ;  /* 0x0000000000017941 */ /* 0x000fea0003800000 */
.L_x_56:
        /* <DEDUP_REMOVED lines=10> */
.L_x_59:
[----:B------:R-:W-:Y:S05]  /*4040*/  BSYNC B1 ;  /* 0x0000000000017941 */ /* 0x000fea0003800000 */
.L_x_58:
        /* <DEDUP_REMOVED lines=10> */
.L_x_61:
[----:B------:R-:W-:Y:S05]  /*40f0*/  BSYNC B1 ;  /* 0x0000000000017941 */ /* 0x000fea0003800000 */
.L_x_60:
        /* <DEDUP_REMOVED lines=9> */
.L_x_63:
[----:B------:R-:W-:Y:S05]  /*4190*/  BSYNC B1 ;  /* 0x0000000000017941 */ /* 0x000fea0003800000 */
.L_x_62:
        /* <DEDUP_REMOVED lines=9> */
.L_x_65:
[----:B------:R-:W-:Y:S05]  /*4230*/  BSYNC B1 ;  /* 0x0000000000017941 */ /* 0x000fea0003800000 */
.L_x_64:
        /* <DEDUP_REMOVED lines=10> */
.L_x_67:
[----:B------:R-:W-:Y:S05]  /*42e0*/  BSYNC B1 ;  /* 0x0000000000017941 */ /* 0x000fea0003800000 */
.L_x_66:
        /* <DEDUP_REMOVED lines=10> */
.L_x_69:
[----:B------:R-:W-:Y:S05]  /*4390*/  BSYNC B1 ;  /* 0x0000000000017941 */ /* 0x000fea0003800000 */
.L_x_68:
        /* <DEDUP_REMOVED lines=9> */
.L_x_71:
[----:B------:R-:W-:Y:S05]  /*4430*/  BSYNC B1 ;  /* 0x0000000000017941 */ /* 0x000fea0003800000 */
.L_x_70:
        /* <DEDUP_REMOVED lines=9> */
.L_x_73:
[----:B------:R-:W-:Y:S05]  /*44d0*/  BSYNC B1 ;  /* 0x0000000000017941 */ /* 0x000fea0003800000 */
.L_x_72:
        /* <DEDUP_REMOVED lines=10> */
.L_x_75:
[----:B------:R-:W-:Y:S05]  /*4580*/  BSYNC B1 ;  /* 0x0000000000017941 */ /* 0x000fea0003800000 */
.L_x_74:
        /* <DEDUP_REMOVED lines=10> */
.L_x_77:
[----:B------:R-:W-:Y:S05]  /*4630*/  BSYNC B1 ;  /* 0x0000000000017941 */ /* 0x000fea0003800000 */
.L_x_76:
        /* <DEDUP_REMOVED lines=9> */
.L_x_79:
[----:B------:R-:W-:Y:S05]  /*46d0*/  BSYNC B1 ;  /* 0x0000000000017941 */ /* 0x000fea0003800000 */
.L_x_78:
        /* <DEDUP_REMOVED lines=9> */
.L_x_81:
[----:B------:R-:W-:Y:S05]  /*4770*/  BSYNC B1 ;  /* 0x0000000000017941 */ /* 0x000fea0003800000 */
.L_x_80:
        /* <DEDUP_REMOVED lines=10> */
.L_x_83:
[----:B------:R-:W-:Y:S05]  /*4820*/  BSYNC B1 ;  /* 0x0000000000017941 */ /* 0x000fea0003800000 */
.L_x_82:
        /* <DEDUP_REMOVED lines=10> */
.L_x_85:
[----:B------:R-:W-:Y:S05]  /*48d0*/  BSYNC B1 ;  /* 0x0000000000017941 */ /* 0x000fea0003800000 */
.L_x_84:
        /* <DEDUP_REMOVED lines=9> */
.L_x_87:
[----:B------:R-:W-:Y:S05]  /*4970*/  BSYNC B1 ;  /* 0x0000000000017941 */ /* 0x000fea0003800000 */
.L_x_86:
        /* <DEDUP_REMOVED lines=9> */
.L_x_89:
[----:B------:R-:W-:Y:S05]  /*4a10*/  BSYNC B1 ;  /* 0x0000000000017941 */ /* 0x000fea0003800000 */
.L_x_88:
        /* <DEDUP_REMOVED lines=10> */
.L_x_91:
[----:B------:R-:W-:Y:S05]  /*4ac0*/  BSYNC B1 ;  /* 0x0000000000017941 */ /* 0x000fea0003800000 */
.L_x_90:
        /* <DEDUP_REMOVED lines=10> */
.L_x_93:
[----:B------:R-:W-:Y:S05]  /*4b70*/  BSYNC B1 ;  /* 0x0000000000017941 */ /* 0x000fea0003800000 */
.L_x_92:
        /* <DEDUP_REMOVED lines=9> */
.L_x_95:
[----:B------:R-:W-:Y:S05]  /*4c10*/  BSYNC B1 ;  /* 0x0000000000017941 */ /* 0x000fea0003800000 */
.L_x_94:
        /* <DEDUP_REMOVED lines=9> */
.L_x_97:
[----:B------:R-:W-:Y:S05]  /*4cb0*/  BSYNC B1 ;  /* 0x0000000000017941 */ /* 0x000fea0003800000 */
.L_x_96:
        /* <DEDUP_REMOVED lines=10> */
.L_x_99:
[----:B------:R-:W-:Y:S05]  /*4d60*/  BSYNC B1 ;  /* 0x0000000000017941 */ /* 0x000fea0003800000 */
.L_x_98:
        /* <DEDUP_REMOVED lines=10> */
.L_x_101:
[----:B------:R-:W-:Y:S05]  /*4e10*/  BSYNC B1 ;  /* 0x0000000000017941 */ /* 0x000fea0003800000 */
.L_x_100:
        /* <DEDUP_REMOVED lines=9> */
.L_x_103:
[----:B------:R-:W-:Y:S05]  /*4eb0*/  BSYNC B1 ;  /* 0x0000000000017941 */ /* 0x000fea0003800000 */
.L_x_102:
        /* <DEDUP_REMOVED lines=9> */
.L_x_105:
[----:B------:R-:W-:Y:S05]  /*4f50*/  BSYNC B1 ;  /* 0x0000000000017941 */ /* 0x000fea0003800000 */
.L_x_104:
        /* <DEDUP_REMOVED lines=10> */
.L_x_107:
[----:B------:R-:W-:Y:S05]  /*5000*/  BSYNC B1 ;  /* 0x0000000000017941 */ /* 0x000fea0003800000 */
.L_x_106:
        /* <DEDUP_REMOVED lines=10> */
.L_x_109:
[----:B------:R-:W-:Y:S05]  /*50b0*/  BSYNC B1 ;  /* 0x0000000000017941 */ /* 0x000fea0003800000 */
.L_x_108:
        /* <DEDUP_REMOVED lines=9> */
.L_x_111:
[----:B------:R-:W-:Y:S05]  /*5150*/  BSYNC B1 ;  /* 0x0000000000017941 */ /* 0x000fea0003800000 */
.L_x_110:
        /* <DEDUP_REMOVED lines=9> */
.L_x_113:
[----:B------:R-:W-:Y:S05]  /*51f0*/  BSYNC B1 ;  /* 0x0000000000017941 */ /* 0x000fea0003800000 */
.L_x_112:
        /* <DEDUP_REMOVED lines=10> */
.L_x_115:
[----:B------:R-:W-:Y:S05]  /*52a0*/  BSYNC B1 ;  /* 0x0000000000017941 */ /* 0x000fea0003800000 */
.L_x_114:
        /* <DEDUP_REMOVED lines=10> */
.L_x_117:
[----:B------:R-:W-:Y:S05]  /*5350*/  BSYNC B1 ;  /* 0x0000000000017941 */ /* 0x000fea0003800000 */
.L_x_116:
        /* <DEDUP_REMOVED lines=9> */
.L_x_119:
[----:B------:R-:W-:Y:S05]  /*53f0*/  BSYNC B1 ;  /* 0x0000000000017941 */ /* 0x000fea0003800000 */
.L_x_118:
        /* <DEDUP_REMOVED lines=9> */
.L_x_121:
[----:B------:R-:W-:Y:S05]  /*5490*/  BSYNC B1 ;  /* 0x0000000000017941 */ /* 0x000fea0003800000 */
.L_x_120:
        /* <DEDUP_REMOVED lines=10> */
.L_x_123:
[----:B------:R-:W-:Y:S05]  /*5540*/  BSYNC B1 ;  /* 0x0000000000017941 */ /* 0x000fea0003800000 */
.L_x_122:
        /* <DEDUP_REMOVED lines=10> */
.L_x_125:
[----:B------:R-:W-:Y:S05]  /*55f0*/  BSYNC B1 ;  /* 0x0000000000017941 */ /* 0x000fea0003800000 */
.L_x_124:
        /* <DEDUP_REMOVED lines=9> */
.L_x_127:
[----:B------:R-:W-:Y:S05]  /*5690*/  BSYNC B1 ;  /* 0x0000000000017941 */ /* 0x000fea0003800000 */
.L_x_126:
        /* <DEDUP_REMOVED lines=9> */
.L_x_129:
[----:B------:R-:W-:Y:S05]  /*5730*/  BSYNC B1 ;  /* 0x0000000000017941 */ /* 0x000fea0003800000 */
.L_x_128:
        /* <DEDUP_REMOVED lines=10> */
.L_x_131:
[----:B------:R-:W-:Y:S05]  /*57e0*/  BSYNC B1 ;  /* 0x0000000000017941 */ /* 0x000fea0003800000 */
.L_x_130:
        /* <DEDUP_REMOVED lines=10> */
.L_x_133:
[----:B------:R-:W-:Y:S05]  /*5890*/  BSYNC B1 ;  /* 0x0000000000017941 */ /* 0x000fea0003800000 */
.L_x_132:
        /* <DEDUP_REMOVED lines=9> */
.L_x_135:
[----:B------:R-:W-:Y:S05]  /*5930*/  BSYNC B1 ;  /* 0x0000000000017941 */ /* 0x000fea0003800000 */
.L_x_134:
        /* <DEDUP_REMOVED lines=9> */
.L_x_137:
[----:B------:R-:W-:Y:S05]  /*59d0*/  BSYNC B1 ;  /* 0x0000000000017941 */ /* 0x000fea0003800000 */
.L_x_136:
        /* <DEDUP_REMOVED lines=10> */
.L_x_139:
[----:B------:R-:W-:Y:S05]  /*5a80*/  BSYNC B1 ;  /* 0x0000000000017941 */ /* 0x000fea0003800000 */
.L_x_138:
        /* <DEDUP_REMOVED lines=10> */
.L_x_141:
[----:B------:R-:W-:Y:S05]  /*5b30*/  BSYNC B1 ;  /* 0x0000000000017941 */ /* 0x000fea0003800000 */
.L_x_140:
        /* <DEDUP_REMOVED lines=9> */
.L_x_143:
[----:B------:R-:W-:Y:S05]  /*5bd0*/  BSYNC B1 ;  /* 0x0000000000017941 */ /* 0x000fea0003800000 */
.L_x_142:
        /* <DEDUP_REMOVED lines=9> */
.L_x_145:
[----:B------:R-:W-:Y:S05]  /*5c70*/  BSYNC B1 ;  /* 0x0000000000017941 */ /* 0x000fea0003800000 */
.L_x_144:
        /* <DEDUP_REMOVED lines=10> */
.L_x_147:
[----:B------:R-:W-:Y:S05]  /*5d20*/  BSYNC B1 ;  /* 0x0000000000017941 */ /* 0x000fea0003800000 */
.L_x_146:
        /* <DEDUP_REMOVED lines=10> */
.L_x_149:
[----:B------:R-:W-:Y:S05]  /*5dd0*/  BSYNC B1 ;  /* 0x0000000000017941 */ /* 0x000fea0003800000 */
.L_x_148:
        /* <DEDUP_REMOVED lines=9> */
.L_x_151:
[----:B------:R-:W-:Y:S05]  /*5e70*/  BSYNC B1 ;  /* 0x0000000000017941 */ /* 0x000fea0003800000 */
.L_x_150:
        /* <DEDUP_REMOVED lines=9> */
.L_x_153:
[----:B------:R-:W-:Y:S05]  /*5f10*/  BSYNC B1 ;  /* 0x0000000000017941 */ /* 0x000fea0003800000 */
.L_x_152:
        /* <DEDUP_REMOVED lines=10> */
.L_x_155:
[----:B------:R-:W-:Y:S05]  /*5fc0*/  BSYNC B1 ;  /* 0x0000000000017941 */ /* 0x000fea0003800000 */
.L_x_154:
        /* <DEDUP_REMOVED lines=10> */
.L_x_157:
[----:B------:R-:W-:Y:S05]  /*6070*/  BSYNC B1 ;  /* 0x0000000000017941 */ /* 0x000fea0003800000 */
.L_x_156:
        /* <DEDUP_REMOVED lines=9> */
.L_x_159:
[----:B------:R-:W-:Y:S05]  /*6110*/  BSYNC B1 ;  /* 0x0000000000017941 */ /* 0x000fea0003800000 */
.L_x_158:
        /* <DEDUP_REMOVED lines=9> */
.L_x_161:
[----:B------:R-:W-:Y:S05]  /*61b0*/  BSYNC B1 ;  /* 0x0000000000017941 */ /* 0x000fea0003800000 */
.L_x_160:
        /* <DEDUP_REMOVED lines=10> */
.L_x_163:
[----:B------:R-:W-:Y:S05]  /*6260*/  BSYNC B1 ;  /* 0x0000000000017941 */ /* 0x000fea0003800000 */
.L_x_162:
        /* <DEDUP_REMOVED lines=10> */
.L_x_165:
[----:B------:R-:W-:Y:S05]  /*6310*/  BSYNC B1 ;  /* 0x0000000000017941 */ /* 0x000fea0003800000 */
.L_x_164:
        /* <DEDUP_REMOVED lines=9> */
.L_x_167:
[----:B------:R-:W-:Y:S05]  /*63b0*/  BSYNC B1 ;  /* 0x0000000000017941 */ /* 0x000fea0003800000 */
.L_x_166:
        /* <DEDUP_REMOVED lines=9> */
.L_x_169:
[----:B------:R-:W-:Y:S05]  /*6450*/  BSYNC B1 ;  /* 0x0000000000017941 */ /* 0x000fea0003800000 */
.L_x_168:
        /* <DEDUP_REMOVED lines=10> */
.L_x_171:
[----:B------:R-:W-:Y:S05]  /*6500*/  BSYNC B1 ;  /* 0x0000000000017941 */ /* 0x000fea0003800000 */
.L_x_170:
        /* <DEDUP_REMOVED lines=10> */
.L_x_173:
[----:B------:R-:W-:Y:S05]  /*65b0*/  BSYNC B1 ;  /* 0x0000000000017941 */ /* 0x000fea0003800000 */
.L_x_172:
        /* <DEDUP_REMOVED lines=9> */
.L_x_175:
[----:B------:R-:W-:Y:S05]  /*6650*/  BSYNC B1 ;  /* 0x0000000000017941 */ /* 0x000fea0003800000 */
.L_x_174:
        /* <DEDUP_REMOVED lines=9> */
.L_x_177:
[----:B------:R-:W-:Y:S05]  /*66f0*/  BSYNC B1 ;  /* 0x0000000000017941 */ /* 0x000fea0003800000 */
.L_x_176:
        /* <DEDUP_REMOVED lines=10> */
.L_x_179:
[----:B------:R-:W-:Y:S05]  /*67a0*/  BSYNC B1 ;  /* 0x0000000000017941 */ /* 0x000fea0003800000 */
.L_x_178:
        /* <DEDUP_REMOVED lines=10> */
.L_x_181:
[----:B------:R-:W-:Y:S05]  /*6850*/  BSYNC B1 ;  /* 0x0000000000017941 */ /* 0x000fea0003800000 */
.L_x_180:
        /* <DEDUP_REMOVED lines=9> */
.L_x_183:
[----:B------:R-:W-:Y:S05]  /*68f0*/  BSYNC B1 ;  /* 0x0000000000017941 */ /* 0x000fea0003800000 */
.L_x_182:
        /* <DEDUP_REMOVED lines=9> */
.L_x_185:
[----:B------:R-:W-:Y:S05]  /*6990*/  BSYNC B1 ;  /* 0x0000000000017941 */ /* 0x000fea0003800000 */
.L_x_184:
        /* <DEDUP_REMOVED lines=10> */
.L_x_187:
[----:B------:R-:W-:Y:S05]  /*6a40*/  BSYNC B1 ;  /* 0x0000000000017941 */ /* 0x000fea0003800000 */
.L_x_186:
        /* <DEDUP_REMOVED lines=10> */
.L_x_189:
[----:B------:R-:W-:Y:S05]  /*6af0*/  BSYNC B1 ;  /* 0x0000000000017941 */ /* 0x000fea0003800000 */
.L_x_188:
        /* <DEDUP_REMOVED lines=9> */
.L_x_191:
[----:B------:R-:W-:Y:S05]  /*6b90*/  BSYNC B1 ;  /* 0x0000000000017941 */ /* 0x000fea0003800000 */
.L_x_190:
        /* <DEDUP_REMOVED lines=9> */
.L_x_193:
[----:B------:R-:W-:Y:S05]  /*6c30*/  BSYNC B1 ;  /* 0x0000000000017941 */ /* 0x000fea0003800000 */
.L_x_192:
        /* <DEDUP_REMOVED lines=10> */
.L_x_195:
[----:B------:R-:W-:Y:S05]  /*6ce0*/  BSYNC B1 ;  /* 0x0000000000017941 */ /* 0x000fea0003800000 */
.L_x_194:
        /* <DEDUP_REMOVED lines=10> */
.L_x_197:
[----:B------:R-:W-:Y:S05]  /*6d90*/  BSYNC B1 ;  /* 0x0000000000017941 */ /* 0x000fea0003800000 */
.L_x_196:
        /* <DEDUP_REMOVED lines=9> */
.L_x_199:
[----:B------:R-:W-:Y:S05]  /*6e30*/  BSYNC B1 ;  /* 0x0000000000017941 */ /* 0x000fea0003800000 */
.L_x_198:
        /* <DEDUP_REMOVED lines=9> */
.L_x_201:
[----:B------:R-:W-:Y:S05]  /*6ed0*/  BSYNC B1 ;  /* 0x0000000000017941 */ /* 0x000fea0003800000 */
.L_x_200:
        /* <DEDUP_REMOVED lines=10> */
.L_x_203:
[----:B------:R-:W-:Y:S05]  /*6f80*/  BSYNC B1 ;  /* 0x0000000000017941 */ /* 0x000fea0003800000 */
.L_x_202:
        /* <DEDUP_REMOVED lines=10> */
.L_x_205:
[----:B------:R-:W-:Y:S05]  /*7030*/  BSYNC B1 ;  /* 0x0000000000017941 */ /* 0x000fea0003800000 */
.L_x_204:
        /* <DEDUP_REMOVED lines=9> */
.L_x_207:
[----:B------:R-:W-:Y:S05]  /*70d0*/  BSYNC B1 ;  /* 0x0000000000017941 */ /* 0x000fea0003800000 */
.L_x_206:
        /* <DEDUP_REMOVED lines=9> */
.L_x_209:
[----:B------:R-:W-:Y:S05]  /*7170*/  BSYNC B1 ;  /* 0x0000000000017941 */ /* 0x000fea0003800000 */
.L_x_208:
        /* <DEDUP_REMOVED lines=10> */
.L_x_211:
[----:B------:R-:W-:Y:S05]  /*7220*/  BSYNC B1 ;  /* 0x0000000000017941 */ /* 0x000fea0003800000 */
.L_x_210:
        /* <DEDUP_REMOVED lines=10> */
.L_x_213:
[----:B------:R-:W-:Y:S05]  /*72d0*/  BSYNC B1 ;  /* 0x0000000000017941 */ /* 0x000fea0003800000 */
.L_x_212:
        /* <DEDUP_REMOVED lines=9> */
.L_x_215:
[----:B------:R-:W-:Y:S05]  /*7370*/  BSYNC B1 ;  /* 0x0000000000017941 */ /* 0x000fea0003800000 */
.L_x_214:
        /* <DEDUP_REMOVED lines=9> */
.L_x_217:
[----:B------:R-:W-:Y:S05]  /*7410*/  BSYNC B1 ;  /* 0x0000000000017941 */ /* 0x000fea0003800000 */
.L_x_216:
        /* <DEDUP_REMOVED lines=10> */
.L_x_219:
[----:B------:R-:W-:Y:S05]  /*74c0*/  BSYNC B1 ;  /* 0x0000000000017941 */ /* 0x000fea0003800000 */
.L_x_218:
        /* <DEDUP_REMOVED lines=10> */
.L_x_221:
[----:B------:R-:W-:Y:S05]  /*7570*/  BSYNC B1 ;  /* 0x0000000000017941 */ /* 0x000fea0003800000 */
.L_x_220:
        /* <DEDUP_REMOVED lines=9> */
.L_x_223:
[----:B------:R-:W-:Y:S05]  /*7610*/  BSYNC B1 ;  /* 0x0000000000017941 */ /* 0x000fea0003800000 */
.L_x_222:
        /* <DEDUP_REMOVED lines=9> */
.L_x_225:
[----:B------:R-:W-:Y:S05]  /*76b0*/  BSYNC B1 ;  /* 0x0000000000017941 */ /* 0x000fea0003800000 */
.L_x_224:
        /* <DEDUP_REMOVED lines=10> */
.L_x_227:
[----:B------:R-:W-:Y:S05]  /*7760*/  BSYNC B1 ;  /* 0x0000000000017941 */ /* 0x000fea0003800000 */
.L_x_226:
        /* <DEDUP_REMOVED lines=10> */
.L_x_229:
[----:B------:R-:W-:Y:S05]  /*7810*/  BSYNC B1 ;  /* 0x0000000000017941 */ /* 0x000fea0003800000 */
.L_x_228:
        /* <DEDUP_REMOVED lines=9> */
.L_x_231:
[----:B------:R-:W-:Y:S05]  /*78b0*/  BSYNC B1 ;  /* 0x0000000000017941 */ /* 0x000fea0003800000 */
.L_x_230:
        /* <DEDUP_REMOVED lines=9> */
.L_x_233:
[----:B------:R-:W-:Y:S05]  /*7950*/  BSYNC B1 ;  /* 0x0000000000017941 */ /* 0x000fea0003800000 */
.L_x_232:
        /* <DEDUP_REMOVED lines=10> */
.L_x_235:
[----:B------:R-:W-:Y:S05]  /*7a00*/  BSYNC B1 ;  /* 0x0000000000017941 */ /* 0x000fea0003800000 */
.L_x_234:
        /* <DEDUP_REMOVED lines=10> */
.L_x_237:
[----:B------:R-:W-:Y:S05]  /*7ab0*/  BSYNC B1 ;  /* 0x0000000000017941 */ /* 0x000fea0003800000 */
.L_x_236:
        /* <DEDUP_REMOVED lines=9> */
.L_x_239:
[----:B------:R-:W-:Y:S05]  /*7b50*/  BSYNC B1 ;  /* 0x0000000000017941 */ /* 0x000fea0003800000 */
.L_x_238:
        /* <DEDUP_REMOVED lines=9> */
.L_x_241:
[----:B------:R-:W-:Y:S05]  /*7bf0*/  BSYNC B1 ;  /* 0x0000000000017941 */ /* 0x000fea0003800000 */
.L_x_240:
        /* <DEDUP_REMOVED lines=10> */
.L_x_243:
[----:B------:R-:W-:Y:S05]  /*7ca0*/  BSYNC B1 ;  /* 0x0000000000017941 */ /* 0x000fea0003800000 */
.L_x_242:
        /* <DEDUP_REMOVED lines=10> */
.L_x_245:
[----:B------:R-:W-:Y:S05]  /*7d50*/  BSYNC B1 ;  /* 0x0000000000017941 */ /* 0x000fea0003800000 */
.L_x_244:
        /* <DEDUP_REMOVED lines=9> */
.L_x_247:
[----:B------:R-:W-:Y:S05]  /*7df0*/  BSYNC B1 ;  /* 0x0000000000017941 */ /* 0x000fea0003800000 */
.L_x_246:
        /* <DEDUP_REMOVED lines=9> */
.L_x_249:
[----:B------:R-:W-:Y:S05]  /*7e90*/  BSYNC B1 ;  /* 0x0000000000017941 */ /* 0x000fea0003800000 */
.L_x_248:
        /* <DEDUP_REMOVED lines=10> */
.L_x_251:
[----:B------:R-:W-:Y:S05]  /*7f40*/  BSYNC B1 ;  /* 0x0000000000017941 */ /* 0x000fea0003800000 */
.L_x_250:
        /* <DEDUP_REMOVED lines=10> */
.L_x_253:
[----:B------:R-:W-:Y:S05]  /*7ff0*/  BSYNC B1 ;  /* 0x0000000000017941 */ /* 0x000fea0003800000 */
.L_x_252:
        /* <DEDUP_REMOVED lines=9> */
.L_x_255:
[----:B------:R-:W-:Y:S05]  /*8090*/  BSYNC B1 ;  /* 0x0000000000017941 */ /* 0x000fea0003800000 */
.L_x_254:
[----:B0----5:R-:W-:Y:S01]  /*80a0*/  HADD2.F32 R0, -RZ, R19.H0_H0 ;  /* 0x20000013ff007230 */ /* 0x021fe20000004100 */
[----:B------:R-:W-:Y:S01]  /*80b0*/  ISETP.GT.AND P0, PT, R3, 0x8, P0 ;  /* 0x000000080300780c */ /* 0x000fe20000704270 */
[----:B-1--4-:R-:W-:Y:S01]  /*80c0*/  @P1 IMAD.MOV.U32 R6, RZ, RZ, R10 ;  /* 0x000000ffff061224 */ /* 0x012fe200078e000a */
[----:B------:R-:W-:Y:S02]  /*80d0*/  BSSY B1, `(.L_x_256) ;  /* 0x0000009000017945 */ /* 0x000fe40003800000 */
[----:B------:R-:W-:-:S04]  /*80e0*/  FMUL R7, R0, R139 ;  /* 0x0000008b00077220 */ /* 0x000fc80000400000 */
[----:B------:R-:W-:-:S05]  /*80f0*/  FFMA R7, R38, R138, R7 ;  /* 0x0000008a26077223 */ /* 0x000fca0000000007 */
[----:B------:R-:W-:-:S04]  /*8100*/  F2FP.F16.F32.PACK_AB R7, RZ, R7 ;  /* 0x00000007ff07723e */ /* 0x000fc800000000ff */
[----:B------:R-:W-:Y:S01]  /*8110*/  PRMT R0, R7, 0x7610, R0 ;  /* 0x0000761007007816 */ /* 0x000fe20000000000 */
[----:B------:R-:W-:-:S05]  /*8120*/  @P1 IMAD.MOV.U32 R7, RZ, RZ, R11 ;  /* 0x000000ffff071224 */ /* 0x000fca00078e000b */
[----:B------:R0:W-:Y:S01]  /*8130*/  @P1 STG.E.U16 desc[UR44][R6.64+0x1b0], R0 ;  /* 0x0001b00006001986 */ /* 0x0001e2000c10152c */
[----:B------:R-:W-:Y:S05]  /*8140*/  @!P0 BRA `(.L_x_257) ;  /* 0x0000000000048947 */ /* 0x000fea0003800000 */
[----:B------:R1:W5:Y:S02]  /*8150*/  LDG.E.LTC128B.U16 R19, desc[UR44][R4.64+0x1b2] ;  /* 0x0001b22c04137981 */ /* 0x000364000c1e1520 */
.L_x_257:
[----:B------:R-:W-:Y:S05]  /*8160*/  BSYNC B1 ;  /* 0x0000000000017941 */ /* 0x000fea0003800000 */
.L_x_256:
[----:B------:R-:W-:Y:S05]  /*8170*/  @!P0 BRA `(.L_x_258) ;  /* 0x0000002400d08947 */ /* 0x000fea0003800000 */
[----:B0----5:R-:W-:-:S05]  /*8180*/  HADD2.F32 R0, -RZ, R19.H0_H0 ;  /* 0x20000013ff007230 */ /* 0x021fca0000004100 */
[----:B------:R-:W-:-:S04]  /*8190*/  FMUL R0, R0, R139 ;  /* 0x0000008b00007220 */ /* 0x000fc80000400000 */
[----:B------:R-:W-:-:S05]  /*81a0*/  FFMA R0, R39, R138, R0 ;  /* 0x0000008a27007223 */ /* 0x000fca0000000000 */
[----:B------:R-:W-:-:S05]  /*81b0*/  F2FP.F16.F32.PACK_AB R0, RZ, R0 ;  /* 0x00000000ff00723e */ /* 0x000fca00000000ff */
[----:B------:R4:W-:Y:S01]  /*81c0*/  STG.E.U16 desc[UR44][R10.64+0x1b2], R0 ;  /* 0x0001b2000a007986 */ /* 0x0009e2000c10152c */
[----:B------:R-:W-:Y:S05]  /*81d0*/  BRA `(.L_x_258) ;  /* 0x0000002400b87947 */ /* 0x000fea0003800000 */
.L_x_37:
[----:B------:R-:W-:Y:S01]  /*81e0*/  ULDC.64 UR4, c[0x0][0x5c0] ;  /* 0x0001700000047ab9 */ /* 0x000fe20000000a00 */
[----:B------:R-:W-:Y:S01]  /*81f0*/  ISETP.GT.AND P3, PT, R0, 0x1, PT ;  /* 0x000000010000780c */ /* 0x000fe20003f64270 */
[-C--:B------:R-:W-:Y:S01]  /*8200*/  FMUL R120, R120, R138.reuse ;  /* 0x0000008a78787220 */ /* 0x080fe20000400000 */
[----:B------:R-:W-:Y:S01]  /*8210*/  LEA R8, P0, R6, UR4, 0x1 ;  /* 0x0000000406087c11 */ /* 0x000fe2000f8008ff */
[-C--:B------:R-:W-:Y:S01]  /*8220*/  FMUL R121, R121, R138.reuse ;  /* 0x0000008a79797220 */ /* 0x080fe20000400000 */
[----:B------:R-:W-:Y:S01]  /*8230*/  SHF.L.U64.HI R5, R4, 0x4, R5 ;  /* 0x0000000404057819 */ /* 0x000fe20000010205 */
[-C--:B------:R-:W-:Y:S01]  /*8240*/  FMUL R122, R122, R138.reuse ;  /* 0x0000008a7a7a7220 */ /* 0x080fe20000400000 */
[----:B------:R-:W-:Y:S01]  /*8250*/  LEA.HI.X R9, R6, UR5, R9, 0x1, P0 ;  /* 0x0000000506097c11 */ /* 0x000fe200080f0c09 */
[-C--:B------:R-:W-:Y:S01]  /*8260*/  FMUL R123, R123, R138.reuse ;  /* 0x0000008a7b7b7220 */ /* 0x080fe20000400000 */
[----:B------:R-:W-:Y:S01]  /*8270*/  ISETP.GT.AND P0, PT, R3, RZ, P3 ;  /* 0x000000ff0300720c */ /* 0x000fe20001f04270 */
[----:B------:R-:W-:Y:S01]  /*8280*/  FMUL R124, R124, R138 ;  /* 0x0000008a7c7c7220 */ /* 0x000fe20000400000 */
[----:B------:R-:W-:Y:S01]  /*8290*/  F2FP.F16.F32.PACK_AB R120, RZ, R120 ;  /* 0x00000078ff78723e */ /* 0x000fe200000000ff */
[-C--:B------:R-:W-:Y:S01]  /*82a0*/  FMUL R125, R125, R138.reuse ;  /* 0x0000008a7d7d7220 */ /* 0x080fe20000400000 */
[----:B------:R-:W-:Y:S01]  /*82b0*/  F2FP.F16.F32.PACK_AB R121, RZ, R121 ;  /* 0x00000079ff79723e */ /* 0x000fe200000000ff */
[----:B------:R-:W-:Y:S01]  /*82c0*/  FMUL R126, R126, R138 ;  /* 0x0000008a7e7e7220 */ /* 0x000fe20000400000 */
[----:B------:R-:W-:Y:S01]  /*82d0*/  LEA R4, P4, R4, R8, 0x4 ;  /* 0x0000000804047211 */ /* 0x000fe200078820ff */
[----:B------:R-:W-:Y:S01]  /*82e0*/  @P2 STG.E.U16 desc[UR44][R8.64], R120 ;  /* 0x0000007808002986 */ /* 0x000fe2000c10152c */
[----:B------:R-:W-:Y:S01]  /*82f0*/  ISETP.GT.AND P2, PT, R0, 0x8, PT ;  /* 0x000000080000780c */ /* 0x000fe20003f44270 */
[----:B------:R-:W-:Y:S01]  /*8300*/  FMUL R127, R127, R138 ;  /* 0x0000008a7f7f7220 */ /* 0x000fe20000400000 */
[----:B------:R-:W-:Y:S01]  /*8310*/  ISETP.GT.AND P1, PT, R3, 0x8, P1 ;  /* 0x000000080300780c */ /* 0x000fe20000f24270 */
[--C-:B------:R-:W-:Y:S01]  /*8320*/  IMAD.X R5, R5, 0x1, R9.reuse, P4 ;  /* 0x0000000105057824 */ /* 0x100fe200020e0609 */
[C---:B------:R-:W-:Y:S01]  /*8330*/  ISETP.GT.AND P5, PT, R3.reuse, RZ, P2 ;  /* 0x000000ff0300720c */ /* 0x040fe200017a4270 */
[--C-:B------:R-:W-:Y:S01]  /*8340*/  @P0 IMAD.MOV.U32 R6, RZ, RZ, R8.reuse ;  /* 0x000000ffff060224 */ /* 0x100fe200078e0008 */
[----:B------:R-:W-:Y:S01]  /*8350*/  ISETP.GT.AND P3, PT, R3, 0x8, P3 ;  /* 0x000000080300780c */ /* 0x000fe20001f64270 */
[--C-:B------:R-:W-:Y:S01]  /*8360*/  @P0 IMAD.MOV.U32 R7, RZ, RZ, R9.reuse ;  /* 0x000000ffff070224 */ /* 0x100fe200078e0009 */
[----:B------:R-:W-:Y:S01]  /*8370*/  F2FP.F16.F32.PACK_AB R122, RZ, R122 ;  /* 0x0000007aff7a723e */ /* 0x000fe200000000ff */
[-C--:B------:R-:W-:Y:S01]  /*8380*/  FMUL R128, R128, R138.reuse ;  /* 0x0000008a80807220 */ /* 0x080fe20000400000 */
[----:B------:R-:W-:Y:S01]  /*8390*/  F2FP.F16.F32.PACK_AB R123, RZ, R123 ;  /* 0x0000007bff7b723e */ /* 0x000fe200000000ff */
[-C--:B------:R-:W-:Y:S01]  /*83a0*/  FMUL R129, R129, R138.reuse ;  /* 0x0000008a81817220 */ /* 0x080fe20000400000 */
[----:B------:R1:W-:Y:S01]  /*83b0*/  @P0 STG.E.U16 desc[UR44][R6.64+0x2], R121 ;  /* 0x0000027906000986 */ /* 0x0003e2000c10152c */
[----:B------:R-:W-:Y:S01]  /*83c0*/  ISETP.GT.AND P0, PT, R0, 0x9, PT ;  /* 0x000000090000780c */ /* 0x000fe20003f04270 */
[----:B------:R-:W-:Y:S01]  /*83d0*/  FMUL R130, R130, R138 ;  /* 0x0000008a82827220 */ /* 0x000fe20000400000 */
[----:B------:R-:W-:Y:S01]  /*83e0*/  F2FP.F16.F32.PACK_AB R124, RZ, R124 ;  /* 0x0000007cff7c723e */ /* 0x000fe200000000ff */
[----:B------:R-:W-:Y:S01]  /*83f0*/  @P1 STG.E.U16 desc[UR44][R4.64], R122 ;  /* 0x0000007a04001986 */ /* 0x000fe2000c10152c */
[----:B------:R-:W-:Y:S01]  /*8400*/  ISETP.GT.AND P4, PT, R3, RZ, P0 ;  /* 0x000000ff0300720c */ /* 0x000fe20000784270 */
[-C--:B------:R-:W-:Y:S01]  /*8410*/  FMUL R131, R131, R138.reuse ;  /* 0x0000008a83837220 */ /* 0x080fe20000400000 */
[----:B------:R-:W-:Y:S01]  /*8420*/  ISETP.GT.AND P1, PT, R0, 0x10, PT ;  /* 0x000000100000780c */ /* 0x000fe20003f24270 */
[----:B------:R-:W-:Y:S01]  /*8430*/  @P3 STG.E.U16 desc[UR44][R4.64+0x2], R123 ;  /* 0x0000027b04003986 */ /* 0x000fe2000c10152c */
[----:B------:R-:W-:Y:S01]  /*8440*/  F2FP.F16.F32.PACK_AB R125, RZ, R125 ;  /* 0x0000007dff7d723e */ /* 0x000fe200000000ff */
[-C--:B------:R-:W-:Y:S01]  /*8450*/  FMUL R132, R132, R138.reuse ;  /* 0x0000008a84847220 */ /* 0x080fe20000400000 */
[C---:B------:R-:W-:Y:S01]  /*8460*/  ISETP.GT.AND P2, PT, R3.reuse, 0x8, P2 ;  /* 0x000000080300780c */ /* 0x040fe20001744270 */
[--C-:B-1----:R-:W-:Y:S01]  /*8470*/  @P5 IMAD.MOV.U32 R6, RZ, RZ, R8.reuse ;  /* 0x000000ffff065224 */ /* 0x102fe200078e0008 */
[----:B------:R-:W-:Y:S01]  /*8480*/  ISETP.GT.AND P3, PT, R3, 0x8, P0 ;  /* 0x000000080300780c */ /* 0x000fe20000764270 */
[--C-:B------:R-:W-:Y:S01]  /*8490*/  @P5 IMAD.MOV.U32 R7, RZ, RZ, R9.reuse ;  /* 0x000000ffff075224 */ /* 0x100fe200078e0009 */
[----:B------:R-:W-:Y:S01]  /*84a0*/  ISETP.GT.AND P0, PT, R0, 0x11, PT ;  /* 0x000000110000780c */ /* 0x000fe20003f04270 */
[----:B------:R-:W-:Y:S01]  /*84b0*/  FMUL R133, R133, R138 ;  /* 0x0000008a85857220 */ /* 0x000fe20000400000 */
[----:B------:R-:W-:Y:S01]  /*84c0*/  F2FP.F16.F32.PACK_AB R126, RZ, R126 ;  /* 0x0000007eff7e723e */ /* 0x000fe200000000ff */
[-C--:B------:R-:W-:Y:S01]  /*84d0*/  FMUL R134, R134, R138.reuse ;  /* 0x0000008a86867220 */ /* 0x080fe20000400000 */
[----:B------:R1:W-:Y:S01]  /*84e0*/  @P5 STG.E.U16 desc[UR44][R6.64+0x10], R124 ;  /* 0x0000107c06005986 */ /* 0x0003e2000c10152c */
[----:B------:R-:W-:Y:S01]  /*84f0*/  ISETP.GT.AND P5, PT, R3, RZ, P1 ;  /* 0x000000ff0300720c */ /* 0x000fe20000fa4270 */
[-C--:B------:R-:W-:Y:S01]  /*8500*/  FMUL R135, R135, R138.reuse ;  /* 0x0000008a87877220 */ /* 0x080fe20000400000 */
[----:B------:R-:W-:Y:S01]  /*8510*/  F2FP.F16.F32.PACK_AB R127, RZ, R127 ;  /* 0x0000007fff7f723e */ /* 0x000fe200000000ff */
[----:B------:R-:W-:Y:S01]  /*8520*/  FMUL R104, R104, R138 ;  /* 0x0000008a68687220 */ /* 0x000fe20000400000 */
[----:B------:R-:W-:Y:S01]  /*8530*/  F2FP.F16.F32.PACK_AB R128, RZ, R128 ;  /* 0x00000080ff80723e */ /* 0x000fe200000000ff */
[-C--:B------:R-:W-:Y:S01]  /*8540*/  FMUL R105, R105, R138.reuse ;  /* 0x0000008a69697220 */ /* 0x080fe20000400000 */
[----:B------:R-:W-:Y:S01]  /*8550*/  F2FP.F16.F32.PACK_AB R129, RZ, R129 ;  /* 0x00000081ff81723e */ /* 0x000fe200000000ff */
[-C--:B------:R-:W-:Y:S01]  /*8560*/  FMUL R106, R106, R138.reuse ;  /* 0x0000008a6a6a7220 */ /* 0x080fe20000400000 */
[----:B------:R-:W-:Y:S01]  /*8570*/  ISETP.GT.AND P1, PT, R3, 0x8, P1 ;  /* 0x000000080300780c */ /* 0x000fe20000f24270 */
[----:B------:R-:W-:Y:S01]  /*8580*/  FMUL R107, R107, R138 ;  /* 0x0000008a6b6b7220 */ /* 0x000fe20000400000 */
[----:B------:R-:W-:Y:S01]  /*8590*/  F2FP.F16.F32.PACK_AB R130, RZ, R130 ;  /* 0x00000082ff82723e */ /* 0x000fe200000000ff */
[--C-:B-1----:R-:W-:Y:S01]  /*85a0*/  @P4 IMAD.MOV.U32 R6, RZ, RZ, R8.reuse ;  /* 0x000000ffff064224 */ /* 0x102fe200078e0008 */
[----:B------:R-:W-:Y:S01]  /*85b0*/  F2FP.F16.F32.PACK_AB R131, RZ, R131 ;  /* 0x00000083ff83723e */ /* 0x000fe200000000ff */
[--C-:B------:R-:W-:Y:S01]  /*85c0*/  @P4 IMAD.MOV.U32 R7, RZ, RZ, R9.reuse ;  /* 0x000000ffff074224 */ /* 0x100fe200078e0009 */
[----:B------:R-:W-:Y:S01]  /*85d0*/  F2FP.F16.F32.PACK_AB R132, RZ, R132 ;  /* 0x00000084ff84723e */ /* 0x000fe200000000ff */
[-C--:B------:R-:W-:Y:S01]  /*85e0*/  FMUL R108, R108, R138.reuse ;  /* 0x0000008a6c6c7220 */ /* 0x080fe20000400000 */
[----:B------:R-:W-:Y:S01]  /*85f0*/  F2FP.F16.F32.PACK_AB R133, RZ, R133 ;  /* 0x00000085ff85723e */ /* 0x000fe200000000ff */
[-C--:B------:R-:W-:Y:S01]  /*8600*/  FMUL R109, R109, R138.reuse ;  /* 0x0000008a6d6d7220 */ /* 0x080fe20000400000 */
[----:B------:R1:W-:Y:S01]  /*8610*/  @P4 STG.E.U16 desc[UR44][R6.64+0x12], R125 ;  /* 0x0000127d06004986 */ /* 0x0003e2000c10152c */
[----:B------:R-:W-:Y:S01]  /*8620*/  ISETP.GT.AND P4, PT, R3, RZ, P0 ;  /* 0x000000ff0300720c */ /* 0x000fe20000784270 */
[----:B------:R-:W-:Y:S01]  /*8630*/  FMUL R110, R110, R138 ;  /* 0x0000008a6e6e7220 */ /* 0x000fe20000400000 */
[----:B------:R-:W-:Y:S01]  /*8640*/  F2FP.F16.F32.PACK_AB R134, RZ, R134 ;  /* 0x00000086ff86723e */ /* 0x000fe200000000ff */
[----:B------:R-:W-:Y:S01]  /*8650*/  @P2 STG.E.U16 desc[UR44][R4.64+0x10], R126 ;  /* 0x0000107e04002986 */ /* 0x000fe2000c10152c */
[----:B------:R-:W-:Y:S01]  /*8660*/  ISETP.GT.AND P2, PT, R0, 0x18, PT ;  /* 0x000000180000780c */ /* 0x000fe20003f44270 */
[-C--:B------:R-:W-:Y:S01]  /*8670*/  FMUL R111, R111, R138.reuse ;  /* 0x0000008a6f6f7220 */ /* 0x080fe20000400000 */
[----:B------:R-:W-:Y:S01]  /*8680*/  F2FP.F16.F32.PACK_AB R135, RZ, R135 ;  /* 0x00000087ff87723e */ /* 0x000fe200000000ff */
[----:B------:R-:W-:Y:S01]  /*8690*/  @P3 STG.E.U16 desc[UR44][R4.64+0x12], R127 ;  /* 0x0000127f04003986 */ /* 0x000fe2000c10152c */
[----:B------:R-:W-:Y:S01]  /*86a0*/  ISETP.GT.AND P3, PT, R3, 0x8, P0 ;  /* 0x000000080300780c */ /* 0x000fe20000764270 */
[----:B------:R-:W-:Y:S01]  /*86b0*/  FMUL R112, R112, R138 ;  /* 0x0000008a70707220 */ /* 0x000fe20000400000 */
[----:B------:R-:W-:Y:S01]  /*86c0*/  ISETP.GT.AND P0, PT, R0, 0x19, PT ;  /* 0x000000190000780c */ /* 0x000fe20003f04270 */
[--C-:B-1----:R-:W-:Y:S01]  /*86d0*/  @P5 IMAD.MOV.U32 R6, RZ, RZ, R8.reuse ;  /* 0x000000ffff065224 */ /* 0x102fe200078e0008 */
[----:B------:R-:W-:Y:S01]  /*86e0*/  F2FP.F16.F32.PACK_AB R104, RZ, R104 ;  /* 0x00000068ff68723e */ /* 0x000fe200000000ff */
[--C-:B------:R-:W-:Y:S01]  /*86f0*/  @P5 IMAD.MOV.U32 R7, RZ, RZ, R9.reuse ;  /* 0x000000ffff075224 */ /* 0x100fe200078e0009 */
[----:B------:R-:W-:Y:S01]  /*8700*/  F2FP.F16.F32.PACK_AB R105, RZ, R105 ;  /* 0x00000069ff69723e */ /* 0x000fe200000000ff */
        /* <DEDUP_REMOVED lines=11> */
[----:B------:R-:W-:Y:S01]  /*87c0*/  FMUL R118, R118, R138 ;  /* 0x0000008a76767220 */ /* 0x000fe20000400000 */
[----:B------:R-:W-:Y:S01]  /*87d0*/  F2FP.F16.F32.PACK_AB R110, RZ, R110 ;  /* 0x0000006eff6e723e */ /* 0x000fe200000000ff */
[----:B------:R-:W-:Y:S01]  /*87e0*/  FMUL R119, R119, R138 ;  /* 0x0000008a77777220 */ /* 0x000fe20000400000 */
[----:B------:R-:W-:Y:S01]  /*87f0*/  F2FP.F16.F32.PACK_AB R111, RZ, R111 ;  /* 0x0000006fff6f723e */ /* 0x000fe200000000ff */
        /* <DEDUP_REMOVED lines=8> */
[C---:B------:R-:W-:Y:S01]  /*8880*/  ISETP.GT.AND P4, PT, R3.reuse, RZ, P0 ;  /* 0x000000ff0300720c */ /* 0x040fe20000784270 */
[-C--:B------:R-:W-:Y:S01]  /*8890*/  FMUL R90, R90, R138.reuse ;  /* 0x0000008a5a5a7220 */ /* 0x080fe20000400000 */
[----:B------:R-:W-:Y:S01]  /*88a0*/  F2FP.F16.F32.PACK_AB R115, RZ, R115 ;  /* 0x00000073ff73723e */ /* 0x000fe200000000ff */
[----:B------:R-:W-:Y:S01]  /*88b0*/  @P1 STG.E.U16 desc[UR44][R4.64+0x20], R130 ;  /* 0x0000208204001986 */ /* 0x000fe2000c10152c */
[----:B------:R-:W-:Y:S01]  /*88c0*/  ISETP.GT.AND P1, PT, R3, 0x8, P2 ;  /* 0x000000080300780c */ /* 0x000fe20001724270 */
[-C--:B------:R-:W-:Y:S01]  /*88d0*/  FMUL R91, R91, R138.reuse ;  /* 0x0000008a5b5b7220 */ /* 0x080fe20000400000 */
[----:B------:R-:W-:Y:S01]  /*88e0*/  ISETP.GT.AND P2, PT, R0, 0x20, PT ;  /* 0x000000200000780c */ /* 0x000fe20003f44270 */
        /* <DEDUP_REMOVED lines=232> */
[----:B-1----:R-:W-:Y:S01]  /*9770*/  @P5 IMAD.MOV.U32 R6, RZ, RZ, R8 ;  /* 0x000000ffff065224 */ /* 0x002fe200078e0008 */
[----:B------:R-:W-:Y:S01]  /*9780*/  F2FP.F16.F32.PACK_AB R28, RZ, R28 ;  /* 0x0000001cff1c723e */ /* 0x000fe200000000ff */
[----:B------:R-:W-:Y:S01]  /*9790*/  @P5 IMAD.MOV.U32 R7, RZ, RZ, R9 ;  /* 0x000000ffff075224 */ /* 0x000fe200078e0009 */
[----:B------:R-:W-:Y:S01]  /*97a0*/  F2FP.F16.F32.PACK_AB R29, RZ, R29 ;  /* 0x0000001dff1d723e */ /* 0x000fe200000000ff */
[----:B------:R-:W-:Y:S01]  /*97b0*/  FMUL R37, R37, R138 ;  /* 0x0000008a25257220 */ /* 0x000fe20000400000 */
[----:B------:R-:W-:Y:S01]  /*97c0*/  F2FP.F16.F32.PACK_AB R30, RZ, R30 ;  /* 0x0000001eff1e723e */ /* 0x000fe200000000ff */
[-C--:B------:R-:W-:Y:S01]  /*97d0*/  FMUL R38, R38, R138.reuse ;  /* 0x0000008a26267220 */ /* 0x080fe20000400000 */
[----:B------:R1:W-:Y:S01]  /*97e0*/  @P5 STG.E.U16 desc[UR44][R6.64+0x90], R92 ;  /* 0x0000905c06005986 */ /* 0x0003e2000c10152c */
[----:B------:R-:W-:Y:S01]  /*97f0*/  ISETP.GT.AND P5, PT, R3, RZ, P2 ;  /* 0x000000ff0300720c */ /* 0x000fe200017a4270 */
[----:B------:R-:W-:Y:S01]  /*9800*/  FMUL R39, R39, R138 ;  /* 0x0000008a27277220 */ /* 0x000fe20000400000 */
[----:B------:R-:W-:-:S02]  /*9810*/  F2FP.F16.F32.PACK_AB R31, RZ, R31 ;  /* 0x0000001fff1f723e */ /* 0x000fc400000000ff */
[----:B------:R-:W-:Y:S02]  /*9820*/  F2FP.F16.F32.PACK_AB R32, RZ, R32 ;  /* 0x00000020ff20723e */ /* 0x000fe400000000ff */
[----:B------:R-:W-:Y:S02]  /*9830*/  F2FP.F16.F32.PACK_AB R33, RZ, R33 ;  /* 0x00000021ff21723e */ /* 0x000fe400000000ff */
[----:B------:R-:W-:Y:S02]  /*9840*/  F2FP.F16.F32.PACK_AB R34, RZ, R34 ;  /* 0x00000022ff22723e */ /* 0x000fe400000000ff */
[----:B------:R-:W-:Y:S01]  /*9850*/  F2FP.F16.F32.PACK_AB R35, RZ, R35 ;  /* 0x00000023ff23723e */ /* 0x000fe200000000ff */
[----:B-1----:R-:W-:Y:S01]  /*9860*/  @P4 IMAD.MOV.U32 R6, RZ, RZ, R8 ;  /* 0x000000ffff064224 */ /* 0x002fe200078e0008 */
[----:B------:R-:W-:Y:S01]  /*9870*/  F2FP.F16.F32.PACK_AB R36, RZ, R36 ;  /* 0x00000024ff24723e */ /* 0x000fe200000000ff */
[----:B------:R-:W-:Y:S01]  /*9880*/  @P4 IMAD.MOV.U32 R7, RZ, RZ, R9 ;  /* 0x000000ffff074224 */ /* 0x000fe200078e0009 */
[----:B------:R-:W-:-:S02]  /*9890*/  F2FP.F16.F32.PACK_AB R37, RZ, R37 ;  /* 0x00000025ff25723e */ /* 0x000fc400000000ff */
[----:B------:R-:W-:Y:S02]  /*98a0*/  F2FP.F16.F32.PACK_AB R38, RZ, R38 ;  /* 0x00000026ff26723e */ /* 0x000fe400000000ff */
[----:B------:R1:W-:Y:S01]  /*98b0*/  @P4 STG.E.U16 desc[UR44][R6.64+0x92], R93 ;  /* 0x0000925d06004986 */ /* 0x0003e2000c10152c */
[C---:B------:R-:W-:Y:S02]  /*98c0*/  ISETP.GT.AND P4, PT, R3.reuse, RZ, P0 ;  /* 0x000000ff0300720c */ /* 0x040fe40000784270 */
[----:B------:R-:W-:Y:S01]  /*98d0*/  F2FP.F16.F32.PACK_AB R39, RZ, R39 ;  /* 0x00000027ff27723e */ /* 0x000fe200000000ff */
[----:B------:R-:W-:Y:S01]  /*98e0*/  @P1 STG.E.U16 desc[UR44][R4.64+0x90], R94 ;  /* 0x0000905e04001986 */ /* 0x000fe2000c10152c */
[C---:B------:R-:W-:Y:S02]  /*98f0*/  ISETP.GT.AND P1, PT, R3.reuse, 0x8, P2 ;  /* 0x000000080300780c */ /* 0x040fe40001724270 */
[----:B------:R-:W-:Y:S01]  /*9900*/  ISETP.GT.AND P2, PT, R0, 0x58, PT ;  /* 0x000000580000780c */ /* 0x000fe20003f44270 */
[----:B------:R-:W-:Y:S01]  /*9910*/  @P3 STG.E.U16 desc[UR44][R4.64+0x92], R95 ;  /* 0x0000925f04003986 */ /* 0x000fe2000c10152c */
[----:B------:R-:W-:-:S02]  /*9920*/  ISETP.GT.AND P3, PT, R3, 0x8, P0 ;  /* 0x000000080300780c */ /* 0x000fc40000764270 */
[----:B------:R-:W-:Y:S01]  /*9930*/  ISETP.GT.AND P0, PT, R0, 0x59, PT ;  /* 0x000000590000780c */ /* 0x000fe20003f04270 */
[----:B-1----:R-:W-:Y:S02]  /*9940*/  @P5 IMAD.MOV.U32 R6, RZ, RZ, R8 ;  /* 0x000000ffff065224 */ /* 0x002fe400078e0008 */
[----:B------:R-:W-:-:S05]  /*9950*/  @P5 IMAD.MOV.U32 R7, RZ, RZ, R9 ;  /* 0x000000ffff075224 */ /* 0x000fca00078e0009 */
[----:B------:R1:W-:Y:S01]  /*9960*/  @P5 STG.E.U16 desc[UR44][R6.64+0xa0], R96 ;  /* 0x0000a06006005986 */ /* 0x0003e2000c10152c */
[----:B------:R-:W-:Y:S01]  /*9970*/  ISETP.GT.AND P5, PT, R3, RZ, P2 ;  /* 0x000000ff0300720c */ /* 0x000fe200017a4270 */
[----:B-1----:R-:W-:Y:S02]  /*9980*/  @P4 IMAD.MOV.U32 R6, RZ, RZ, R8 ;  /* 0x000000ffff064224 */ /* 0x002fe400078e0008 */
[----:B------:R-:W-:-:S05]  /*9990*/  @P4 IMAD.MOV.U32 R7, RZ, RZ, R9 ;  /* 0x000000ffff074224 */ /* 0x000fca00078e0009 */
[----:B------:R1:W-:Y:S01]  /*99a0*/  @P4 STG.E.U16 desc[UR44][R6.64+0xa2], R97 ;  /* 0x0000a26106004986 */ /* 0x0003e2000c10152c */
[----:B------:R-:W-:-:S03]  /*99b0*/  ISETP.GT.AND P4, PT, R3, RZ, P0 ;  /* 0x000000ff0300720c */ /* 0x000fc60000784270 */
[----:B------:R-:W-:Y:S01]  /*99c0*/  @P1 STG.E.U16 desc[UR44][R4.64+0xa0], R98 ;  /* 0x0000a06204001986 */ /* 0x000fe2000c10152c */
[C---:B------:R-:W-:Y:S02]  /*99d0*/  ISETP.GT.AND P1, PT, R3.reuse, 0x8, P2 ;  /* 0x000000080300780c */ /* 0x040fe40001724270 */
[C---:B------:R-:W-:Y:S01]  /*99e0*/  ISETP.GT.AND P2, PT, R0.reuse, 0x60, PT ;  /* 0x000000600000780c */ /* 0x040fe20003f44270 */
[----:B------:R-:W-:Y:S01]  /*99f0*/  @P3 STG.E.U16 desc[UR44][R4.64+0xa2], R99 ;  /* 0x0000a26304003986 */ /* 0x000fe2000c10152c */
[----:B------:R-:W-:Y:S02]  /*9a00*/  ISETP.GT.AND P3, PT, R3, 0x8, P0 ;  /* 0x000000080300780c */ /* 0x000fe40000764270 */
        /* <DEDUP_REMOVED lines=144> */
[C---:B------:R-:W-:Y:S02]  /*a310*/  ISETP.GT.AND P5, PT, R3.reuse, RZ, P2 ;  /* 0x000000ff0300720c */ /* 0x040fe400017a4270 */
[----:B------:R-:W-:Y:S01]  /*a320*/  ISETP.GT.AND P2, PT, R3, 0x8, P2 ;  /* 0x000000080300780c */ /* 0x000fe20001744270 */
[----:B-1----:R-:W-:Y:S02]  /*a330*/  @P4 IMAD.MOV.U32 R6, RZ, RZ, R8 ;  /* 0x000000ffff064224 */ /* 0x002fe400078e0008 */
[----:B------:R-:W-:-:S05]  /*a340*/  @P4 IMAD.MOV.U32 R7, RZ, RZ, R9 ;  /* 0x000000ffff074224 */ /* 0x000fca00078e0009 */
[----:B------:R1:W-:Y:S01]  /*a350*/  @P4 STG.E.U16 desc[UR44][R6.64+0x152], R45 ;  /* 0x0001522d06004986 */ /* 0x0003e2000c10152c */
[C---:B------:R-:W-:Y:S02]  /*a360*/  ISETP.GT.AND P4, PT, R3.reuse, RZ, P0 ;  /* 0x000000ff0300720c */ /* 0x040fe40000784270 */
[----:B------:R-:W-:Y:S01]  /*a370*/  ISETP.GT.AND P0, PT, R3, 0x8, P0 ;  /* 0x000000080300780c */ /* 0x000fe20000704270 */
[----:B------:R-:W-:Y:S01]  /*a380*/  @P1 STG.E.U16 desc[UR44][R4.64+0x150], R46 ;  /* 0x0001502e04001986 */ /* 0x000fe2000c10152c */
[----:B------:R-:W-:-:S03]  /*a390*/  ISETP.GT.AND P1, PT, R0, 0xb9, PT ;  /* 0x000000b90000780c */ /* 0x000fc60003f24270 */
[----:B------:R-:W-:Y:S01]  /*a3a0*/  @P3 STG.E.U16 desc[UR44][R4.64+0x152], R47 ;  /* 0x0001522f04003986 */ /* 0x000fe2000c10152c */
        /* <DEDUP_REMOVED lines=14> */
[----:B------:R-:W-:-:S05]  /*a490*/  ISETP.GT.AND P0, PT, R0, 0xc1, PT ;  /* 0x000000c10000780c */ /* 0x000fca0003f04270 */
        /* <DEDUP_REMOVED lines=8> */
[----:B------:R-:W-:-:S03]  /*a520*/  ISETP.GT.AND P5, PT, R3, RZ, P0 ;  /* 0x000000ff0300720c */ /* 0x000fc600007a4270 */
[----:B------:R-:W-:Y:S04]  /*a530*/  @P3 STG.E.U16 desc[UR44][R4.64+0x170], R54 ;  /* 0x0001703604003986 */ /* 0x000fe8000c10152c */
[----:B------:R-:W-:Y:S01]  /*a540*/  @P1 STG.E.U16 desc[UR44][R4.64+0x172], R55 ;  /* 0x0001723704001986 */ /* 0x000fe2000c10152c */
[C---:B------:R-:W-:Y:S02]  /*a550*/  ISETP.GT.AND P1, PT, R3.reuse, 0x8, P0 ;  /* 0x000000080300780c */ /* 0x040fe40000724270 */
[----:B------:R-:W-:Y:S01]  /*a560*/  ISETP.GT.AND P0, PT, R0, 0xc9, PT ;  /* 0x000000c90000780c */ /* 0x000fe20003f04270 */
[----:B-1----:R-:W-:Y:S02]  /*a570*/  @P4 IMAD.MOV.U32 R6, RZ, RZ, R8 ;  /* 0x000000ffff064224 */ /* 0x002fe400078e0008 */
[----:B------:R-:W-:Y:S01]  /*a580*/  @P4 IMAD.MOV.U32 R7, RZ, RZ, R9 ;  /* 0x000000ffff074224 */ /* 0x000fe200078e0009 */
[----:B------:R-:W-:-:S04]  /*a590*/  ISETP.GT.AND P3, PT, R3, RZ, P0 ;  /* 0x000000ff0300720c */ /* 0x000fc80000764270 */
[----:B------:R1:W-:Y:S01]  /*a5a0*/  @P4 STG.E.U16 desc[UR44][R6.64+0x180], R24 ;  /* 0x0001801806004986 */ /* 0x0003e2000c10152c */
[----:B------:R-:W-:Y:S01]  /*a5b0*/  ISETP.GT.AND P4, PT, R0, 0xc8, PT ;  /* 0x000000c80000780c */ /* 0x000fe20003f84270 */
        /* <DEDUP_REMOVED lines=12> */
[----:B------:R-:W-:Y:S02]  /*a680*/  ISETP.GT.AND P5, PT, R3, 0x8, P0 ;  /* 0x000000080300780c */ /* 0x000fe400007a4270 */
[----:B------:R-:W-:Y:S01]  /*a690*/  ISETP.GT.AND P0, PT, R0, 0xd1, PT ;  /* 0x000000d10000780c */ /* 0x000fe20003f04270 */
[----:B-1----:R-:W-:Y:S02]  /*a6a0*/  @P3 IMAD.MOV.U32 R6, RZ, RZ, R8 ;  /* 0x000000ffff063224 */ /* 0x002fe400078e0008 */
[----:B------:R-:W-:-:S05]  /*a6b0*/  @P3 IMAD.MOV.U32 R7, RZ, RZ, R9 ;  /* 0x000000ffff073224 */ /* 0x000fca00078e0009 */
[----:B------:R1:W-:Y:S01]  /*a6c0*/  @P3 STG.E.U16 desc[UR44][R6.64+0x192], R29 ;  /* 0x0001921d06003986 */ /* 0x0003e2000c10152c */
[----:B------:R-:W-:-:S03]  /*a6d0*/  ISETP.GT.AND P3, PT, R0, 0xd0, PT ;  /* 0x000000d00000780c */ /* 0x000fc60003f64270 */
[----:B------:R-:W-:Y:S01]  /*a6e0*/  @P4 STG.E.U16 desc[UR44][R4.64+0x190], R30 ;  /* 0x0001901e04004986 */ /* 0x000fe2000c10152c */
[C---:B------:R-:W-:Y:S02]  /*a6f0*/  ISETP.GT.AND P4, PT, R3.reuse, RZ, P3 ;  /* 0x000000ff0300720c */ /* 0x040fe40001f84270 */
[C---:B------:R-:W-:Y:S01]  /*a700*/  ISETP.GT.AND P3, PT, R3.reuse, 0x8, P3 ;  /* 0x000000080300780c */ /* 0x040fe20001f64270 */
[----:B------:R-:W-:Y:S01]  /*a710*/  @P5 STG.E.U16 desc[UR44][R4.64+0x192], R31 ;  /* 0x0001921f04005986 */ /* 0x000fe2000c10152c */
[C---:B------:R-:W-:Y:S02]  /*a720*/  ISETP.GT.AND P5, PT, R3.reuse, RZ, P0 ;  /* 0x000000ff0300720c */ /* 0x040fe400007a4270 */
[----:B------:R-:W-:-:S07]  /*a730*/  ISETP.GT.AND P0, PT, R3, 0x8, P0 ;  /* 0x000000080300780c */ /* 0x000fce0000704270 */
[----:B-1----:R-:W-:Y:S02]  /*a740*/  @P4 IMAD.MOV.U32 R6, RZ, RZ, R8 ;  /* 0x000000ffff064224 */ /* 0x002fe400078e0008 */
[----:B------:R-:W-:Y:S02]  /*a750*/  @P4 IMAD.MOV.U32 R7, RZ, RZ, R9 ;  /* 0x000000ffff074224 */ /* 0x000fe400078e0009 */
[----:B------:R-:W-:-:S03]  /*a760*/  @P3 IMAD.MOV.U32 R2, RZ, RZ, R4 ;  /* 0x000000ffff023224 */ /* 0x000fc600078e0004 */
[----:B------:R1:W-:Y:S01]  /*a770*/  @P4 STG.E.U16 desc[UR44][R6.64+0x1a0], R32 ;  /* 0x0001a02006004986 */ /* 0x0003e2000c10152c */
[C---:B------:R-:W-:Y:S02]  /*a780*/  ISETP.GT.AND P4, PT, R3.reuse, RZ, P1 ;  /* 0x000000ff0300720c */ /* 0x040fe40000f84270 */
[----:B------:R-:W-:Y:S01]  /*a790*/  ISETP.GT.AND P1, PT, R3, 0x8, P1 ;  /* 0x000000080300780c */ /* 0x000fe20000f24270 */
[----:B-1----:R-:W-:Y:S02]  /*a7a0*/  @P5 IMAD.MOV.U32 R6, RZ, RZ, R8 ;  /* 0x000000ffff065224 */ /* 0x002fe400078e0008 */
[----:B------:R-:W-:-:S05]  /*a7b0*/  @P5 IMAD.MOV.U32 R7, RZ, RZ, R9 ;  /* 0x000000ffff075224 */ /* 0x000fca00078e0009 */
[----:B------:R-:W-:Y:S01]  /*a7c0*/  @P5 STG.E.U16 desc[UR44][R6.64+0x1a2], R33 ;  /* 0x0001a22106005986 */ /* 0x000fe2000c10152c */
[C---:B------:R-:W-:Y:S02]  /*a7d0*/  ISETP.GT.AND P5, PT, R3.reuse, RZ, P2 ;  /* 0x000000ff0300720c */ /* 0x040fe400017a4270 */
[----:B------:R-:W-:Y:S01]  /*a7e0*/  ISETP.GT.AND P2, PT, R3, 0x8, P2 ;  /* 0x000000080300780c */ /* 0x000fe20001744270 */
[----:B------:R-:W-:-:S05]  /*a7f0*/  @P3 IMAD.MOV.U32 R3, RZ, RZ, R5 ;  /* 0x000000ffff033224 */ /* 0x000fca00078e0005 */
[----:B------:R1:W-:Y:S02]  /*a800*/  @P3 STG.E.U16 desc[UR44][R2.64+0x1a0], R34 ;  /* 0x0001a02202003986 */ /* 0x0003e4000c10152c */
[----:B-1----:R-:W-:Y:S02]  /*a810*/  @P0 IMAD.MOV.U32 R2, RZ, RZ, R4 ;  /* 0x000000ffff020224 */ /* 0x002fe400078e0004 */
[----:B------:R-:W-:-:S05]  /*a820*/  @P0 IMAD.MOV.U32 R3, RZ, RZ, R5 ;  /* 0x000000ffff030224 */ /* 0x000fca00078e0005 */
[----:B------:R1:W-:Y:S02]  /*a830*/  @P0 STG.E.U16 desc[UR44][R2.64+0x1a2], R35 ;  /* 0x0001a22302000986 */ /* 0x0003e4000c10152c */
[----:B-1----:R-:W-:Y:S02]  /*a840*/  @P5 IMAD.MOV.U32 R2, RZ, RZ, R8 ;  /* 0x000000ffff025224 */ /* 0x002fe400078e0008 */
[----:B------:R-:W-:-:S05]  /*a850*/  @P5 IMAD.MOV.U32 R3, RZ, RZ, R9 ;  /* 0x000000ffff035224 */ /* 0x000fca00078e0009 */
[----:B------:R1:W-:Y:S04]  /*a860*/  @P5 STG.E.U16 desc[UR44][R2.64+0x1b0], R36 ;  /* 0x0001b02402005986 */ /* 0x0003e8000c10152c */
[----:B------:R2:W-:Y:S01]  /*a870*/  @P4 STG.E.U16 desc[UR44][R8.64+0x1b2], R37 ;  /* 0x0001b22508004986 */ /* 0x0005e2000c10152c */
[----:B-1----:R-:W-:Y:S02]  /*a880*/  @P2 IMAD.MOV.U32 R2, RZ, RZ, R4 ;  /* 0x000000ffff022224 */ /* 0x002fe400078e0004 */
[----:B------:R-:W-:-:S05]  /*a890*/  @P2 IMAD.MOV.U32 R3, RZ, RZ, R5 ;  /* 0x000000ffff032224 */ /* 0x000fca00078e0005 */
[----:B------:R2:W-:Y:S04]  /*a8a0*/  @P2 STG.E.U16 desc[UR44][R2.64+0x1b0], R38 ;  /* 0x0001b02602002986 */ /* 0x0005e8000c10152c */
[----:B------:R2:W-:Y:S02]  /*a8b0*/  @P1 STG.E.U16 desc[UR44][R4.64+0x1b2], R39 ;  /* 0x0001b22704001986 */ /* 0x0005e4000c10152c */
.L_x_258:
[----:B------:R-:W-:Y:S05]  /*a8c0*/  BSYNC B0 ;  /* 0x0000000000007941 */ /* 0x000fea0003800000 */
.L_x_36:
[----:B--2---:R-:W2:Y:S01]  /*a8d0*/  LDL.64 R2, [R1] ;  /* 0x0000000001027983 */ /* 0x004ea20000100a00 */
[----:B------:R-:W-:Y:S01]  /*a8e0*/  ULDC.64 UR4, c[0x0][0x650] ;  /* 0x0001940000047ab9 */ /* 0x000fe20000000a00 */
[----:B------:R2:W-:Y:S01]  /*a8f0*/  SYNCS.ARRIVE.TRANS64.A1T0 RZ, [R146+UR42], RZ ;  /* 0x000000ff92ff79a7 */ /* 0x0005e2000810002a */
[----:B01--4-:R-:W-:Y:S01]  /*a900*/  PRMT R0, RZ, 0x7610, R0 ;  /* 0x00007610ff007816 */ /* 0x013fe20000000000 */
[----:B-----5:R-:W-:Y:S02]  /*a910*/  IMAD.MOV.U32 R19, RZ, RZ, -0x1 ;  /* 0xffffffffff137424 */ /* 0x020fe400078e00ff */
[----:B------:R-:W-:Y:S01]  /*a920*/  IMAD.MOV.U32 R22, RZ, RZ, -0x1 ;  /* 0xffffffffff167424 */ /* 0x000fe200078e00ff */
[----:B--2---:R-:W-:-:S04]  /*a930*/  LEA R18, P0, R2, R18, 0x1 ;  /* 0x0000001202127211 */ /* 0x004fc800078008ff */
[----:B------:R-:W-:Y:S01]  /*a940*/  LEA.HI.X R17, R2, R17, R23, 0x1, P0 ;  /* 0x0000001102117211 */ /* 0x000fe200000f0c17 */
[----:B------:R-:W-:Y:S01]  /*a950*/  IMAD.MOV.U32 R2, RZ, RZ, -0x1 ;  /* 0xffffffffff027424 */ /* 0x000fe200078e00ff */
[----:B------:R-:W-:-:S04]  /*a960*/  ISETP.GE.U32.AND P0, PT, R18, UR4, PT ;  /* 0x0000000412007c0c */ /* 0x000fc8000bf06070 */
[----:B------:R-:W-:-:S13]  /*a970*/  ISETP.GE.U32.AND.EX P0, PT, R17, UR5, PT, P0 ;  /* 0x0000000511007c0c */ /* 0x000fda000bf06100 */
[----:B------:R-:W-:Y:S05]  /*a980*/  @P0 BRA `(.L_x_259) ;  /* 0x0000000400700947 */ /* 0x000fea0003800000 */
[----:B------:R-:W0:Y:S01]  /*a990*/  S2R R10, SR_CTAID.X ;  /* 0x00000000000a7919 */ /* 0x000e220000002500 */
[----:B------:R-:W1:Y:S01]  /*a9a0*/  LDC.64 R8, c[0x0][0x628] ;  /* 0x00018a00ff087b82 */ /* 0x000e620000000a00 */
[----:B------:R-:W-:Y:S01]  /*a9b0*/  ULDC UR4, c[0x0][0x150] ;  /* 0x0000540000047ab9 */ /* 0x000fe20000000800 */
[----:B------:R-:W-:Y:S01]  /*a9c0*/  IMAD.MOV.U32 R6, RZ, RZ, R18 ;  /* 0x000000ffff067224 */ /* 0x000fe200078e0012 */
[----:B------:R-:W2:Y:S01]  /*a9d0*/  S2R R20, SR_CTAID.Y ;  /* 0x0000000000147919 */ /* 0x000ea20000002600 */
[----:B------:R-:W-:-:S04]  /*a9e0*/  IMAD.MOV.U32 R7, RZ, RZ, R17 ;  /* 0x000000ffff077224 */ /* 0x000fc800078e0011 */
[----:B------:R-:W4:Y:S08]  /*a9f0*/  LDC R15, c[0x0][0x144] ;  /* 0x00005100ff0f7b82 */ /* 0x000f300000000800 */
[----:B------:R-:W2:Y:S08]  /*aa00*/  LDC R0, c[0x0][0x630] ;  /* 0x00018c00ff007b82 */ /* 0x000eb00000000800 */
[----:B------:R-:W2:Y:S01]  /*aa10*/  LDC.64 R12, c[0x0][0x620] ;  /* 0x00018800ff0c7b82 */ /* 0x000ea20000000a00 */
[----:B-1----:R-:W-:-:S04]  /*aa20*/  ISETP.NE.U32.AND P0, PT, R8, RZ, PT ;  /* 0x000000ff0800720c */ /* 0x002fc80003f05070 */
[----:B------:R-:W-:Y:S02]  /*aa30*/  ISETP.NE.AND.EX P0, PT, R9, RZ, PT, P0 ;  /* 0x000000ff0900720c */ /* 0x000fe40003f05300 */
[----:B0-----:R-:W-:-:S05]  /*aa40*/  I2FP.F32.U32 R2, R10 ;  /* 0x0000000a00027245 */ /* 0x001fca0000201000 */
[----:B------:R-:W-:-:S04]  /*aa50*/  FMUL R2, R2, UR4 ;  /* 0x0000000402027c20 */ /* 0x000fc80008400000 */
[----:B------:R0:W1:Y:S02]  /*aa60*/  F2I.U32.TRUNC.NTZ R14, R2 ;  /* 0x00000002000e7305 */ /* 0x000064000020f000 */
[----:B----4-:R-:W-:Y:S05]  /*aa70*/  @!P0 BRA `(.L_x_260) ;  /* 0x0000000000288947 */ /* 0x010fea0003800000 */
[----:B------:R-:W4:Y:S02]  /*aa80*/  LDC R3, c[0x0][0x634] ;  /* 0x00018d00ff037b82 */ /* 0x000f240000000800 */
[----:B----4-:R-:W-:-:S05]  /*aa90*/  IADD3 R7, P0, R18, R3, RZ ;  /* 0x0000000312077210 */ /* 0x010fca0007f1e0ff */
[----:B------:R-:W-:-:S04]  /*aaa0*/  IMAD.X R11, RZ, RZ, R17, P0 ;  /* 0x000000ffff0b7224 */ /* 0x000fc800000e0611 */
[----:B0-----:R-:W-:-:S04]  /*aab0*/  IMAD.WIDE.U32 R2, R11, R8, RZ ;  /* 0x000000080b027225 */ /* 0x001fc800078e00ff */
[----:B---3--:R-:W-:-:S04]  /*aac0*/  IMAD.WIDE.U32 R4, P0, R7, R9, R2 ;  /* 0x0000000907047225 */ /* 0x008fc80007800002 */
[----:B------:R-:W-:-:S04]  /*aad0*/  IMAD.WIDE.U32 R2, R7, R8, RZ ;  /* 0x0000000807027225 */ /* 0x000fc800078e00ff */
[----:B------:R-:W-:Y:S01]  /*aae0*/  IMAD.X R7, RZ, RZ, RZ, P0 ;  /* 0x000000ffff077224 */ /* 0x000fe200000e06ff */
[----:B------:R-:W-:Y:S01]  /*aaf0*/  IADD3 RZ, P0, R3, R4, RZ ;  /* 0x0000000403ff7210 */ /* 0x000fe20007f1e0ff */
[----:B------:R-:W-:-:S04]  /*ab00*/  IMAD.MOV.U32 R6, RZ, RZ, R5 ;  /* 0x000000ffff067224 */ /* 0x000fc800078e0005 */
[----:B------:R-:W-:-:S08]  /*ab10*/  IMAD.WIDE.U32.X R6, R11, R9, R6, P0 ;  /* 0x000000090b067225 */ /* 0x000fd000000e0406 */
.L_x_260:
[----:B------:R-:W4:Y:S01]  /*ab20*/  LDC.64 R26, c[0x0][0x640] ;  /* 0x00019000ff1a7b82 */ /* 0x000f220000000a00 */
[-C--:B--2---:R-:W-:Y:S01]  /*ab30*/  SHF.R.U64 R11, R6, R0.reuse, R7 ;  /* 0x00000000060b7219 */ /* 0x084fe20000001207 */
[----:B------:R-:W-:Y:S01]  /*ab40*/  IMAD.MOV.U32 R19, RZ, RZ, R17 ;  /* 0x000000ffff137224 */ /* 0x000fe200078e0011 */
[----:B------:R-:W-:Y:S01]  /*ab50*/  SHF.R.U32.HI R0, RZ, R0, R7 ;  /* 0x00000000ff007219 */ /* 0x000fe20000011607 */
[----:B-1----:R-:W-:Y:S01]  /*ab60*/  IMAD.MOV R14, RZ, RZ, -R14 ;  /* 0x000000ffff0e7224 */ /* 0x002fe200078e0a0e */
[----:B---3--:R-:W-:Y:S01]  /*ab70*/  IADD3 R5, P0, RZ, -R11, RZ ;  /* 0x8000000bff057210 */ /* 0x008fe20007f1e0ff */
[----:B------:R-:W-:Y:S01]  /*ab80*/  ULDC UR4, c[0x0][0x154] ;  /* 0x0000550000047ab9 */ /* 0x000fe20000000800 */
[----:B------:R-:W-:Y:S01]  /*ab90*/  IMAD.MOV.U32 R7, RZ, RZ, 0x1 ;  /* 0x00000001ff077424 */ /* 0x000fe200078e00ff */
[----:B------:R-:W1:Y:S01]  /*aba0*/  LDC R4, c[0x0][0x618] ;  /* 0x00018600ff047b82 */ /* 0x000e620000000800 */
[----:B------:R-:W-:Y:S02]  /*abb0*/  IMAD R22, R15, R14, R10 ;  /* 0x0000000e0f167224 */ /* 0x000fe400078e020a */
[----:B------:R-:W-:-:S04]  /*abc0*/  IMAD.X R3, RZ, RZ, ~R0, P0 ;  /* 0x000000ffff037224 */ /* 0x000fc800000e0e00 */
[-C--:B------:R-:W-:Y:S01]  /*abd0*/  IMAD R0, R3, R12.reuse, RZ ;  /* 0x0000000c03007224 */ /* 0x080fe200078e02ff */
[----:B------:R-:W2:Y:S01]  /*abe0*/  LDC R6, c[0x0][0x608] ;  /* 0x00018200ff067b82 */ /* 0x000ea20000000800 */
[----:B0-----:R-:W-:-:S04]  /*abf0*/  IMAD.WIDE.U32 R2, R5, R12, R18 ;  /* 0x0000000c05027225 */ /* 0x001fc800078e0012 */
[----:B------:R-:W-:Y:S01]  /*ac00*/  IMAD R5, R5, R13, R0 ;  /* 0x0000000d05057224 */ /* 0x000fe200078e0200 */
[----:B------:R-:W-:Y:S02]  /*ac10*/  I2FP.F32.U32 R0, R20 ;  /* 0x0000001400007245 */ /* 0x000fe40000201000 */
[----:B------:R-:W0:Y:S01]  /*ac20*/  LDC R24, c[0x0][0x658] ;  /* 0x00019600ff187b82 */ /* 0x000e220000000800 */
[----:B------:R-:W-:Y:S01]  /*ac30*/  IMAD.IADD R3, R3, 0x1, R5 ;  /* 0x0000000103037824 */ /* 0x000fe200078e0205 */
[----:B----4-:R-:W-:Y:S01]  /*ac40*/  ISETP.NE.U32.AND P0, PT, R26, RZ, PT ;  /* 0x000000ff1a00720c */ /* 0x010fe20003f05070 */
[----:B------:R-:W-:Y:S01]  /*ac50*/  FMUL R0, R0, UR4 ;  /* 0x0000000400007c20 */ /* 0x000fe20008400000 */
[----:B------:R-:W-:Y:S02]  /*ac60*/  IMAD.MOV.U32 R5, RZ, RZ, -0x1 ;  /* 0xffffffffff057424 */ /* 0x000fe400078e00ff */
[----:B------:R-:W-:Y:S01]  /*ac70*/  ISETP.NE.AND.EX P0, PT, R27, RZ, PT, P0 ;  /* 0x000000ff1b00720c */ /* 0x000fe20003f05300 */
[----:B------:R3:W4:Y:S01]  /*ac80*/  F2I.U32.TRUNC.NTZ R12, R0 ;  /* 0x00000000000c7305 */ /* 0x000722000020f000 */
[----:B------:R-:W3:Y:S01]  /*ac90*/  LDC R15, c[0x0][0x148] ;  /* 0x00005200ff0f7b82 */ /* 0x000ee20000000800 */
[----:B-1----:R-:W-:-:S02]  /*aca0*/  SHF.R.U64 R10, R2, R4, R3 ;  /* 0x00000004020a7219 */ /* 0x002fc40000001203 */
[----:B------:R-:W-:-:S05]  /*acb0*/  SHF.R.U32.HI R3, RZ, R4, R3 ;  /* 0x00000004ff037219 */ /* 0x000fca0000011603 */
[----:B------:R-:W1:Y:S01]  /*acc0*/  LDC R14, c[0x0][0x600] ;  /* 0x00018000ff0e7b82 */ /* 0x000e620000000800 */
[-CC-:B--2---:R-:W-:Y:S02]  /*acd0*/  SHF.R.U64 R8, R10, R6.reuse, R3.reuse ;  /* 0x000000060a087219 */ /* 0x184fe40000001203 */
[----:B------:R-:W-:-:S05]  /*ace0*/  SHF.R.U32.HI R3, RZ, R6, R3 ;  /* 0x00000006ff037219 */ /* 0x000fca0000011603 */
[----:B------:R-:W2:Y:S01]  /*acf0*/  LDC R21, c[0x0][0x648] ;  /* 0x00019200ff157b82 */ /* 0x000ea20000000800 */
[-CC-:B0-----:R-:W-:Y:S02]  /*ad00*/  SHF.R.U64 R13, R8, R24.reuse, R3.reuse ;  /* 0x00000018080d7219 */ /* 0x181fe40000001203 */
[-C--:B------:R-:W-:Y:S02]  /*ad10*/  SHF.L.U32 R5, R5, R24.reuse, RZ ;  /* 0x0000001805057219 */ /* 0x080fe400000006ff */
[-C--:B------:R-:W-:Y:S01]  /*ad20*/  SHF.R.U32.HI R3, RZ, R24.reuse, R3 ;  /* 0x00000018ff037219 */ /* 0x080fe20000011603 */
[----:B------:R-:W-:Y:S01]  /*ad30*/  IMAD.MOV.U32 R2, RZ, RZ, R13 ;  /* 0x000000ffff027224 */ /* 0x000fe200078e000d */
[----:B------:R-:W-:Y:S01]  /*ad40*/  SHF.L.U32 R24, R7, R24, RZ ;  /* 0x0000001807187219 */ /* 0x000fe200000006ff */
[----:B------:R-:W0:Y:S01]  /*ad50*/  LDC R25, c[0x0][0x638] ;  /* 0x00018e00ff197b82 */ /* 0x000e220000000800 */
[----:B------:R-:W-:-:S07]  /*ad60*/  LOP3.LUT R19, RZ, R5, RZ, 0x33, !PT ;  /* 0x00000005ff137212 */ /* 0x000fce00078e33ff */
[----:B------:R-:W0:Y:S01]  /*ad70*/  LDC R28, c[0x0][0x610] ;  /* 0x00018400ff1c7b82 */ /* 0x000e220000000800 */
[----:B----4-:R-:W-:Y:S05]  /*ad80*/  @!P0 BRA `(.L_x_261) ;  /* 0x0000000000288947 */ /* 0x010fea0003800000 */
[----:B---3--:R-:W3:Y:S02]  /*ad90*/  LDC R0, c[0x0][0x64c] ;  /* 0x00019300ff007b82 */ /* 0x008ee40000000800 */
[----:B---3--:R-:W-:-:S05]  /*ada0*/  IADD3 R7, P0, R13, R0, RZ ;  /* 0x000000000d077210 */ /* 0x008fca0007f1e0ff */
        /* <DEDUP_REMOVED lines=8> */
.L_x_261:
[----:B------:R-:W4:Y:S01]  /*ae30*/  LDC R4, c[0x0][0x65c] ;  /* 0x00019700ff047b82 */ /* 0x000f220000000800 */
[----:B--23--:R-:W-:Y:S01]  /*ae40*/  SHF.R.U64 R0, R2, R21, R3 ;  /* 0x0000001502007219 */ /* 0x00cfe20000001203 */
[----:B-1----:R-:W-:Y:S01]  /*ae50*/  VIADD R3, R14, 0xffffffff ;  /* 0xffffffff0e037836 */ /* 0x002fe20000000000 */
[----:B------:R-:W-:Y:S01]  /*ae60*/  LOP3.LUT R19, R8, R19, RZ, 0xc0, !PT ;  /* 0x0000001308137212 */ /* 0x000fe200078ec0ff */
[----:B------:R-:W-:Y:S02]  /*ae70*/  IMAD.MOV R12, RZ, RZ, -R12 ;  /* 0x000000ffff0c7224 */ /* 0x000fe400078e0a0c */
[----:B------:R-:W-:Y:S01]  /*ae80*/  IMAD.MOV R2, RZ, RZ, -R0 ;  /* 0x000000ffff027224 */ /* 0x000fe200078e0a00 */
[----:B------:R-:W-:Y:S01]  /*ae90*/  LOP3.LUT R3, R10, R3, RZ, 0xc0, !PT ;  /* 0x000000030a037212 */ /* 0x000fe200078ec0ff */
[----:B------:R-:W-:Y:S02]  /*aea0*/  IMAD R19, R24, R0, R19 ;  /* 0x0000000018137224 */ /* 0x000fe400078e0213 */
[----:B0-----:R-:W-:-:S04]  /*aeb0*/  IMAD R0, R2, R25, R13 ;  /* 0x0000001902007224 */ /* 0x001fc800078e020d */
[----:B------:R-:W-:Y:S01]  /*aec0*/  IMAD R2, R0, R14, R3 ;  /* 0x0000000e00027224 */ /* 0x000fe200078e0203 */
[----:B----4-:R-:W-:Y:S01]  /*aed0*/  ISETP.NE.AND P0, PT, R4, 0x1, PT ;  /* 0x000000010400780c */ /* 0x010fe20003f05270 */
[----:B------:R-:W-:-:S05]  /*aee0*/  IMAD.MOV.U32 R4, RZ, RZ, 0x1 ;  /* 0x00000001ff047424 */ /* 0x000fca00078e00ff */
[----:B------:R-:W-:-:S07]  /*aef0*/  PRMT R0, R4, 0x7610, R0 ;  /* 0x0000761004007816 */ /* 0x000fce0000000000 */
[----:B------:R-:W-:-:S04]  /*af00*/  @P0 IMAD R22, R15, R12, R20 ;  /* 0x0000000c0f160224 */ /* 0x000fc800078e0214 */
[----:B------:R-:W-:-:S05]  /*af10*/  IMAD R19, R19, R28, R22 ;  /* 0x0000001c13137224 */ /* 0x000fca00078e0216 */
[----:B------:R-:W-:Y:S02]  /*af20*/  SEL R22, R2, R19, !P0 ;  /* 0x0000001302167207 */ /* 0x000fe40004000000 */
[----:B------:R-:W-:Y:S01]  /*af30*/  SEL R19, R19, R2, !P0 ;  /* 0x0000000213137207 */ /* 0x000fe20004000000 */
[----:B------:R-:W-:-:S07]  /*af40*/  IMAD.MOV.U32 R2, RZ, RZ, R11 ;  /* 0x000000ffff027224 */ /* 0x000fce00078e000b */
.L_x_259:
[----:B------:R-:W-:Y:S02]  /*af50*/  LOP3.LUT P0, RZ, R0, 0xff, RZ, 0xc0, !PT ;  /* 0x000000ff00ff7812 */ /* 0x000fe4000780c0ff */
[----:B------:R-:W-:-:S11]  /*af60*/  LOP3.LUT R149, R149, 0x1, RZ, 0x3c, !PT ;  /* 0x0000000195957812 */ /* 0x000fd600078e3cff */
[----:B------:R-:W-:Y:S05]  /*af70*/  @P0 BRA `(.L_x_262) ;  /* 0xffffff6400d40947 */ /* 0x000fea000383ffff */
[----:B------:R-:W-:Y:S05]  /*af80*/  EXIT ;  /* 0x000000000000794d */ /* 0x000fea0003800000 */
.L_x_17:
[----:B------:R-:W-:-:S08]  /*af90*/  ISETP.NE.AND P0, PT, R5, RZ, PT ;  /* 0x000000ff0500720c */ /* 0x000fd00003f05270 */
[----:B0-----:R-:W0:-:S00]  /*afa0*/  USETMAXREG.DEALLOC.CTAPOOL 0x28 ;  /* 0x00000028000079c8 */ /* 0x001e0000080e0500 */
[----:B------:R-:W-:Y:S05]  /*afb0*/  @P0 EXIT ;  /* 0x000000000000094d */ /* 0x000fea0003800000 */
[----:B0-----:R-:W-:Y:S01]  /*afc0*/  LOP3.LUT P0, RZ, R8, 0xff, RZ, 0xc0, !PT ;  /* 0x000000ff08ff7812 */ /* 0x001fe2000780c0ff */
[----:B------:R-:W-:Y:S02]  /*afd0*/  IMAD.MOV.U32 R0, RZ, RZ, 0x1 ;  /* 0x00000001ff007424 */ /* 0x000fe400078e00ff */
[----:B------:R-:W-:-:S10]  /*afe0*/  IMAD.MOV.U32 R7, RZ, RZ, RZ ;  /* 0x000000ffff077224 */ /* 0x000fd400078e00ff */
[----:B------:R-:W-:Y:S05]  /*aff0*/  @!P0 BRA `(.L_x_263) ;  /* 0x0000000c00348947 */ /* 0x000fea0003800000 */
[----:B------:R-:W0:Y:S01]  /*b000*/  S2R R9, SR_CgaCtaId ;  /* 0x0000000000097919 */ /* 0x000e220000008800 */
[----:B------:R-:W-:Y:S01]  /*b010*/  LOP3.LUT P0, RZ, R4, 0x1f, RZ, 0xc0, !PT ;  /* 0x0000001f04ff7812 */ /* 0x000fe2000780c0ff */
[----:B------:R-:W-:Y:S01]  /*b020*/  ULDC UR5, c[0x0][0x658] ;  /* 0x0001960000057ab9 */ /* 0x000fe20000000800 */
[----:B------:R-:W-:Y:S01]  /*b030*/  UMOV UR6, 0xffffffff ;  /* 0xffffffff00067882 */ /* 0x000fe20000000000 */
[----:B------:R-:W-:Y:S01]  /*b040*/  BSSY B0, `(.L_x_263) ;  /* 0x00000c8000007945 */ /* 0x000fe20003800000 */
[----:B------:R-:W-:Y:S01]  /*b050*/  USHF.L.U32 UR6, UR6, UR5, URZ ;  /* 0x0000000506067299 */ /* 0x000fe2000800063f */
[C---:B------:R-:W-:Y:S01]  /*b060*/  ISETP.NE.AND P2, PT, R3.reuse, RZ, PT ;  /* 0x000000ff0300720c */ /* 0x040fe20003f45270 */
[----:B------:R-:W-:Y:S01]  /*b070*/  IMAD.MOV.U32 R8, RZ, RZ, 0x1 ;  /* 0x00000001ff087424 */ /* 0x000fe200078e00ff */
[----:B------:R-:W-:Y:S01]  /*b080*/  ISETP.NE.OR P0, PT, R3, RZ, !P0 ;  /* 0x000000ff0300720c */ /* 0x000fe20004705670 */
[----:B------:R-:W-:Y:S01]  /*b090*/  IMAD.MOV.U32 R0, RZ, RZ, 0x1 ;  /* 0x00000001ff007424 */ /* 0x000fe200078e00ff */
[----:B------:R-:W-:Y:S01]  /*b0a0*/  LOP3.LUT R6, R16, 0x2, RZ, 0xfc, !PT ;  /* 0x0000000210067812 */ /* 0x000fe200078efcff */
[----:B------:R-:W-:Y:S01]  /*b0b0*/  IMAD.MOV.U32 R7, RZ, RZ, RZ ;  /* 0x000000ffff077224 */ /* 0x000fe200078e00ff */
[----:B------:R-:W-:Y:S01]  /*b0c0*/  ULDC UR4, c[0x0][0x600] ;  /* 0x0001800000047ab9 */ /* 0x000fe20000000800 */
[----:B------:R-:W-:Y:S01]  /*b0d0*/  UMOV UR7, 0x1 ;  /* 0x0000000100077882 */ /* 0x000fe20000000000 */
[----:B------:R-:W-:-:S02]  /*b0e0*/  UIADD3 UR19, UR38, 0x1, URZ ;  /* 0x0000000126137890 */ /* 0x000fc4000fffe03f */
[----:B------:R-:W-:Y:S02]  /*b0f0*/  UIADD3 UR15, UR4, -0x1, URZ ;  /* 0xffffffff040f7890 */ /* 0x000fe4000fffe03f */
[----:B------:R-:W-:Y:S02]  /*b100*/  USHF.L.U32 UR17, UR7, UR5, URZ ;  /* 0x0000000507117299 */ /* 0x000fe4000800063f */
[----:B------:R-:W-:Y:S01]  /*b110*/  ULOP3.LUT UR16, URZ, UR6, URZ, 0x33, !UPT ;  /* 0x000000063f107292 */ /* 0x000fe2000f8e333f */
[----:B------:R-:W-:Y:S01]  /*b120*/  ULDC.64 UR20, c[0x0][0x198] ;  /* 0x0000660000147ab9 */ /* 0x000fe20000000a00 */
[----:B0-----:R-:W-:-:S10]  /*b130*/  LOP3.LUT R9, R9, 0x1, RZ, 0xc0, !PT ;  /* 0x0000000109097812 */ /* 0x001fd400078ec0ff */
.L_x_275:
[----:B------:R-:W-:-:S03]  /*b140*/  UMOV UR4, 0xffffffff ;  /* 0xffffffff00047882 */ /* 0x000fc60000000000 */
[----:B------:R-:W-:Y:S05]  /*b150*/  BRA.DIV UR4, `(.L_x_264) ;  /* 0x0000001204387947 */ /* 0x000fea000b800000 */
[----:B------:R-:W-:-:S13]  /*b160*/  ELECT P6, URZ, PT ;  /* 0x00000000003f782f */ /* 0x000fda00038c0000 */
.L_x_290:
[----:B------:R-:W0:Y:S01]  /*b170*/  LDC R3, c[0x0][0x28c] ;  /* 0x0000a300ff037b82 */ /* 0x000e220000000800 */
[----:B------:R-:W-:Y:S01]  /*b180*/  BSSY B1, `(.L_x_265) ;  /* 0x000003b000017945 */ /* 0x000fe20003800000 */
[----:B0-----:R-:W-:-:S13]  /*b190*/  ISETP.LT.OR P6, PT, R3, 0x1, !P6 ;  /* 0x000000010300780c */ /* 0x001fda00077c1670 */
[----:B------:R-:W-:Y:S05]  /*b1a0*/  @P6 BRA `(.L_x_266) ;  /* 0x0000000000e06947 */ /* 0x000fea0003800000 */
[----:B------:R-:W-:Y:S02]  /*b1b0*/  IMAD R22, R22, 0x2, R9 ;  /* 0x0000000216167824 */ /* 0x000fe400078e0209 */
[----:B------:R-:W-:Y:S02]  /*b1c0*/  IMAD.SHL.U32 R19, R19, 0x40, RZ ;  /* 0x0000004013137824 */ /* 0x000fe400078e00ff */
[----:B------:R-:W-:Y:S02]  /*b1d0*/  IMAD.MOV.U32 R13, RZ, RZ, RZ ;  /* 0x000000ffff0d7224 */ /* 0x000fe400078e00ff */
[----:B------:R-:W-:Y:S02]  /*b1e0*/  IMAD.U32 R14, RZ, RZ, UR19 ;  /* 0x00000013ff0e7e24 */ /* 0x000fe4000f8e00ff */
[----:B------:R-:W-:Y:S02]  /*b1f0*/  IMAD.MOV.U32 R3, RZ, RZ, R0 ;  /* 0x000000ffff037224 */ /* 0x000fe400078e0000 */
[----:B------:R-:W-:-:S02]  /*b200*/  IMAD.MOV.U32 R4, RZ, RZ, R7 ;  /* 0x000000ffff047224 */ /* 0x000fc400078e0007 */
[----:B------:R-:W-:-:S07]  /*b210*/  IMAD R22, R22, 0x70, RZ ;  /* 0x0000007016167824 */ /* 0x000fce00078e02ff */
.L_x_270:
[----:B------:R-:W0:Y:S01]  /*b220*/  S2R R10, SR_CgaCtaId ;  /* 0x00000000000a7919 */ /* 0x000e220000008800 */
[----:B------:R-:W-:-:S04]  /*b230*/  MOV R5, 0x400 ;  /* 0x0000040000057802 */ /* 0x000fc80000000f00 */
[----:B0-----:R-:W-:Y:S02]  /*b240*/  LEA R11, R10, R5, 0x18 ;  /* 0x000000050a0b7211 */ /* 0x001fe400078ec0ff */
[----:B------:R-:W-:Y:S01]  /*b250*/  SHF.L.U32 R5, R3, 0x1f, RZ ;  /* 0x0000001f03057819 */ /* 0x000fe200000006ff */
[----:B------:R-:W0:Y:S02]  /*b260*/  @!P2 LDC R10, c[0x0][0x500] ;  /* 0x00014000ff0aab82 */ /* 0x000e240000000800 */
[----:B------:R-:W-:-:S04]  /*b270*/  IMAD R12, R4, 0x8, R11 ;  /* 0x00000008040c7824 */ /* 0x000fc800078e020b */
[----:B------:R-:W1:Y:S02]  /*b280*/  SYNCS.PHASECHK.TRANS64.TRYWAIT P1, [R12+URZ+0x30], R5 ;  /* 0x000030050c0075a7 */ /* 0x000e64000802017f */
[----:B-1----:R-:W-:Y:S05]  /*b290*/  @!P1 BRA `(.L_x_267) ;  /* 0x0000001000089947 */ /* 0x002fea0003800000 */
.L_x_291:
[----:B-1----:R-:W-:Y:S01]  /*b2a0*/  PRMT R5, R6, 0x9910, RZ ;  /* 0x0000991006057816 */ /* 0x002fe200000000ff */
[----:B0-----:R0:W-:Y:S03]  /*b2b0*/  @!P2 SYNCS.ARRIVE.TRANS64 RZ, [R12+URZ], R10 ;  /* 0x0000000a0cffa9a7 */ /* 0x0011e6000800003f */
[----:B------:R-:W-:-:S13]  /*b2c0*/  ISETP.NE.AND P1, PT, R5, 0x2, PT ;  /* 0x000000020500780c */ /* 0x000fda0003f25270 */
[----:B0-----:R-:W-:Y:S05]  /*b2d0*/  @P1 BRA `(.L_x_268) ;  /* 0x0000000000041947 */ /* 0x001fea0003800000 */
[----:B------:R-:W-:Y:S01]  /*b2e0*/  BPT.TRAP 0x1 ;  /* 0x000000040000795c */ /* 0x000fe20000300000 */
.L_x_268:
[----:B------:R-:W-:Y:S05]  /*b2f0*/  @P0 BRA `(.L_x_269) ;  /* 0x0000000000040947 */ /* 0x000fea0003800000 */
[----:B------:R-:W-:Y:S01]  /*b300*/  BPT.TRAP 0x1 ;  /* 0x000000040000795c */ /* 0x000fe20000300000 */
.L_x_269:
[----:B------:R-:W-:Y:S01]  /*b310*/  IMAD R5, R4, 0x2, R9 ;  /* 0x0000000204057824 */ /* 0x000fe200078e0209 */
[----:B------:R-:W-:Y:S01]  /*b320*/  R2UR UR9, R12 ;  /* 0x000000000c0972ca */ /* 0x000fe200000e0000 */
[--C-:B------:R-:W-:Y:S01]  /*b330*/  IMAD R10, R4, 0x2000, R11.reuse ;  /* 0x00002000040a7824 */ /* 0x100fe200078e020b */
[----:B------:R-:W-:Y:S01]  /*b340*/  UIADD3 UR4, UP0, UR20, 0xf0, URZ ;  /* 0x000000f014047890 */ /* 0x000fe2000ff1e03f */
[----:B------:R-:W-:Y:S01]  /*b350*/  IMAD R5, R5, 0x1c00, RZ ;  /* 0x00001c0005057824 */ /* 0x000fe200078e02ff */
[----:B------:R-:W-:Y:S01]  /*b360*/  R2UR UR11, R19 ;  /* 0x00000000130b72ca */ /* 0x000fe200000e0000 */
[----:B------:R-:W-:Y:S01]  /*b370*/  VIADD R14, R14, 0xffffffff ;  /* 0xffffffff0e0e7836 */ /* 0x000fe20000000000 */
[----:B------:R-:W-:Y:S01]  /*b380*/  R2UR UR5, R10 ;  /* 0x000000000a0572ca */ /* 0x000fe200000e0000 */
[----:B------:R-:W-:Y:S01]  /*b390*/  IMAD R5, R5, 0x2, R11 ;  /* 0x0000000205057824 */ /* 0x000fe200078e020b */
[----:B------:R-:W-:Y:S01]  /*b3a0*/  R2UR UR10, R13 ;  /* 0x000000000d0a72ca */ /* 0x000fe200000e0000 */
[----:B------:R-:W-:Y:S01]  /*b3b0*/  UIADD3 UR22, UP1, UR20, 0x1f0, URZ ;  /* 0x000001f014167890 */ /* 0x000fe2000ff3e03f */
[----:B------:R-:W-:Y:S01]  /*b3c0*/  R2UR UR12, R2 ;  /* 0x00000000020c72ca */ /* 0x000fe200000e0000 */
[----:B------:R-:W-:Y:S01]  /*b3d0*/  VIADD R4, R4, 0x1 ;  /* 0x0000000104047836 */ /* 0x000fe20000000000 */
[----:B------:R-:W-:Y:S01]  /*b3e0*/  R2UR UR8, R5 ;  /* 0x00000000050872ca */ /* 0x000fe200000e0000 */
[----:B------:R-:W-:Y:S01]  /*b3f0*/  UIADD3.X UR23, URZ, UR21, URZ, UP1, !UPT ;  /* 0x000000153f177290 */ /* 0x000fe20008ffe43f */
[----:B------:R-:W-:Y:S01]  /*b400*/  R2UR UR18, R22 ;  /* 0x00000000161272ca */ /* 0x000fe200000e0000 */
[----:B------:R-:W-:Y:S01]  /*b410*/  UMOV UR6, 0x0 ;  /* 0x0000000000067882 */ /* 0x000fe20000000000 */
[----:B------:R-:W-:Y:S01]  /*b420*/  ISETP.GT.AND P3, PT, R14, 0x1, PT ;  /* 0x000000010e00780c */ /* 0x000fe20003f64270 */
[----:B------:R-:W-:Y:S01]  /*b430*/  UMOV UR7, 0x10000000 ;  /* 0x1000000000077882 */ /* 0x000fe20000000000 */
[C---:B------:R-:W-:Y:S01]  /*b440*/  ISETP.NE.AND P1, PT, R4.reuse, 0x6, PT ;  /* 0x000000060400780c */ /* 0x040fe20003f25270 */
[----:B------:R-:W-:Y:S01]  /*b450*/  UIADD3 UR13, UR5, 0x180, URZ ;  /* 0x00000180050d7890 */ /* 0x000fe2000fffe03f */
[----:B------:R-:W-:Y:S01]  /*b460*/  VIADD R13, R13, 0x40 ;  /* 0x000000400d0d7836 */ /* 0x000fe20000000000 */
[----:B------:R-:W-:Y:S01]  /*b470*/  UIADD3.X UR5, URZ, UR21, URZ, UP0, !UPT ;  /* 0x000000153f057290 */ /* 0x000fe200087fe43f */
[----:B------:R-:W-:Y:S01]  /*b480*/  SEL R10, RZ, 0x1, P1 ;  /* 0x00000001ff0a7807 */ /* 0x000fe20000800000 */
[----:B------:R-:W-:Y:S01]  /*b490*/  UMOV UR24, 0x30000 ;  /* 0x0003000000187882 */ /* 0x000fe20000000000 */
[----:B------:R-:W-:Y:S01]  /*b4a0*/  SEL R4, R4, RZ, P1 ;  /* 0x000000ff04047207 */ /* 0x000fe20000800000 */
[----:B------:R-:W-:Y:S01]  /*b4b0*/  UIADD3 UR14, UR8, 0xc180, URZ ;  /* 0x0000c180080e7890 */ /* 0x000fe2000fffe03f */
[----:B------:R-:W-:-:S02]  /*b4c0*/  LOP3.LUT R3, R3, R10, RZ, 0x3c, !PT ;  /* 0x0000000a03037212 */ /* 0x000fc400078e3cff */
[----:B------:R-:W-:Y:S02]  /*b4d0*/  UMOV UR8, UR13 ;  /* 0x0000000d00087c82 */ /* 0x000fe40008000000 */
[----:B------:R0:W-:Y:S02]  /*b4e0*/  UTMALDG.3D [UR8], [UR4], desc[UR6] ;  /* 0x00000608040075b4 */ /* 0x0001e40008011000 */
[----:B0-----:R-:W-:Y:S01]  /*b4f0*/  UMOV UR8, UR14 ;  /* 0x0000000e00087c82 */ /* 0x001fe20008000000 */
[----:B------:R-:W-:Y:S02]  /*b500*/  UMOV UR11, UR18 ;  /* 0x00000012000b7c82 */ /* 0x000fe40008000000 */
[----:B------:R0:W-:Y:S02]  /*b510*/  UTMALDG.3D.MULTICAST [UR8], [UR22], UR24, desc[UR6] ;  /* 0x00000608160073b4 */ /* 0x0001e40008011818 */
[----:B0-----:R-:W-:Y:S05]  /*b520*/  @P3 BRA `(.L_x_270) ;  /* 0xfffffffc003c3947 */ /* 0x001fea000383ffff */
.L_x_266:
[----:B------:R-:W-:Y:S05]  /*b530*/  BSYNC B1 ;  /* 0x0000000000017941 */ /* 0x000fea0003800000 */
.L_x_265:
[----:B------:R-:W2:Y:S01]  /*b540*/  LDL.64 R10, [R1] ;  /* 0x00000000010a7983 */ /* 0x000ea20000100a00 */
[----:B------:R-:W-:Y:S01]  /*b550*/  LOP3.LUT P4, RZ, R8, 0xff, RZ, 0xc0, !PT ;  /* 0x000000ff08ff7812 */ /* 0x000fe2000788c0ff */
[----:B------:R-:W-:Y:S01]  /*b560*/  VIADD R4, R7, UR38 ;  /* 0x0000002607047c36 */ /* 0x000fe20008000000 */
[----:B------:R-:W-:Y:S01]  /*b570*/  ULDC.64 UR4, c[0x0][0x650] ;  /* 0x0001940000047ab9 */ /* 0x000fe20000000a00 */
[----:B------:R-:W-:Y:S01]  /*b580*/  IMAD.U32 R7, RZ, RZ, UR38 ;  /* 0x00000026ff077e24 */ /* 0x000fe2000f8e00ff */
[----:B------:R-:W-:Y:S01]  /*b590*/  UISETP.GE.U32.AND UP0, UPT, UR38, 0x6, UPT ;  /* 0x000000062600788c */ /* 0x000fe2000bf06070 */
[----:B------:R-:W-:Y:S01]  /*b5a0*/  BSSY B1, `(.L_x_271) ;  /* 0x000006f000017945 */ /* 0x000fe20003800000 */
[----:B------:R-:W-:Y:S01]  /*b5b0*/  ISETP.GT.U32.AND P1, PT, R4, 0x5, PT ;  /* 0x000000050400780c */ /* 0x000fe20003f24070 */
[----:B------:R-:W-:Y:S01]  /*b5c0*/  IMAD.MOV.U32 R19, RZ, RZ, -0x1 ;  /* 0xffffffffff137424 */ /* 0x000fe200078e00ff */
[----:B------:R-:W-:Y:S01]  /*b5d0*/  PRMT R8, RZ, 0x7610, R8 ;  /* 0x00007610ff087816 */ /* 0x000fe20000000008 */
[----:B------:R-:W-:Y:S01]  /*b5e0*/  IMAD.MOV.U32 R22, RZ, RZ, -0x1 ;  /* 0xffffffffff167424 */ /* 0x000fe200078e00ff */
[----:B------:R-:W-:-:S02]  /*b5f0*/  ISETP.LT.U32.AND P1, PT, R7, 0x6, P1 ;  /* 0x000000060700780c */ /* 0x000fc40000f21070 */
[----:B------:R-:W-:Y:S01]  /*b600*/  PLOP3.LUT P3, PT, PT, PT, UP0, 0x80, 0x0 ;  /* 0x000000000000781c */ /* 0x000fe20003f6f008 */
[----:B------:R-:W0:Y:S01]  /*b610*/  @P4 S2R R3, SR_CgaCtaId ;  /* 0x0000000000034919 */ /* 0x000e220000008800 */
[----:B------:R-:W-:-:S04]  /*b620*/  @P4 MOV R2, 0x400 ;  /* 0x0000040000024802 */ /* 0x000fc80000000f00 */
[----:B0-----:R-:W-:Y:S01]  /*b630*/  @P4 LEA R5, R3, R2, 0x18 ;  /* 0x0000000203054211 */ /* 0x001fe200078ec0ff */
[----:B------:R-:W-:-:S03]  /*b640*/  IMAD.WIDE.U32 R2, R4, -0x55555555, RZ ;  /* 0xaaaaaaab04027825 */ /* 0x000fc600078e00ff */
[----:B------:R0:W-:Y:S01]  /*b650*/  @P4 SYNCS.ARRIVE.TRANS64.A1T0 RZ, [R5+URZ+0x98], RZ ;  /* 0x000098ff05ff49a7 */ /* 0x0001e2000810003f */
[----:B------:R-:W-:Y:S01]  /*b660*/  IMAD.MOV.U32 R2, RZ, RZ, -0x1 ;  /* 0xffffffffff027424 */ /* 0x000fe200078e00ff */
[----:B0-----:R-:W-:Y:S02]  /*b670*/  SHF.R.U32.HI R5, RZ, 0x2, R3 ;  /* 0x00000002ff057819 */ /* 0x001fe40000011603 */
[----:B------:R-:W-:-:S03]  /*b680*/  SEL R3, RZ, 0x1, !P1 ;  /* 0x00000001ff037807 */ /* 0x000fc60004800000 */
[----:B------:R-:W-:Y:S01]  /*b690*/  IMAD R7, R5, -0x6, R4 ;  /* 0xfffffffa05077824 */ /* 0x000fe200078e0204 */
[----:B------:R-:W-:Y:S02]  /*b6a0*/  LOP3.LUT R0, R0, R3, RZ, 0x3c, !PT ;  /* 0x0000000300007212 */ /* 0x000fe400078e3cff */
[----:B------:R-:W-:Y:S02]  /*b6b0*/  PRMT R3, RZ, 0x7610, R3 ;  /* 0x00007610ff037816 */ /* 0x000fe40000000003 */
[----:B------:R-:W-:Y:S02]  /*b6c0*/  @P3 LOP3.LUT R0, R0, 0x1, R5, 0x78, !PT ;  /* 0x0000000100003812 */ /* 0x000fe400078e7805 */
[----:B--2---:R-:W-:-:S04]  /*b6d0*/  IADD3 R18, P4, R18, R10, RZ ;  /* 0x0000000a12127210 */ /* 0x004fc80007f9e0ff */
[----:B------:R-:W-:Y:S01]  /*b6e0*/  ISETP.GE.U32.AND P1, PT, R18, UR4, PT ;  /* 0x0000000412007c0c */ /* 0x000fe2000bf26070 */
[----:B------:R-:W-:-:S05]  /*b6f0*/  IMAD.X R17, R17, 0x1, R23, P4 ;  /* 0x0000000111117824 */ /* 0x000fca00020e0617 */
[----:B------:R-:W-:-:S13]  /*b700*/  ISETP.GE.U32.AND.EX P1, PT, R17, UR5, PT, P1 ;  /* 0x0000000511007c0c */ /* 0x000fda000bf26110 */
[----:B------:R-:W-:Y:S05]  /*b710*/  @P1 BRA `(.L_x_272) ;  /* 0x00000004005c1947 */ /* 0x000fea0003800000 */
[----:B------:R-:W0:Y:S01]  /*b720*/  S2R R12, SR_CTAID.X ;  /* 0x00000000000c7919 */ /* 0x000e220000002500 */
[----:B------:R-:W-:Y:S01]  /*b730*/  ULDC.64 UR4, c[0x0][0x628] ;  /* 0x00018a0000047ab9 */ /* 0x000fe20000000a00 */
[----:B------:R-:W1:Y:S01]  /*b740*/  LDC R13, c[0x0][0x144] ;  /* 0x00005100ff0d7b82 */ /* 0x000e620000000800 */
[----:B------:R-:W-:Y:S01]  /*b750*/  ISETP.NE.U32.AND P1, PT, RZ, UR4, PT ;  /* 0x00000004ff007c0c */ /* 0x000fe2000bf25070 */
[----:B------:R-:W2:Y:S01]  /*b760*/  S2R R10, SR_CTAID.Y ;  /* 0x00000000000a7919 */ /* 0x000ea20000002600 */
[----:B------:R-:W-:Y:S01]  /*b770*/  ULDC UR7, c[0x0][0x630] ;  /* 0x00018c0000077ab9 */ /* 0x000fe20000000800 */
[----:B------:R-:W-:Y:S01]  /*b780*/  ULDC UR8, c[0x0][0x150] ;  /* 0x0000540000087ab9 */ /* 0x000fe20000000800 */
[----:B------:R-:W-:Y:S01]  /*b790*/  ISETP.NE.AND.EX P1, PT, RZ, UR5, PT, P1 ;  /* 0x00000005ff007c0c */ /* 0x000fe2000bf25310 */
[----:B------:R-:W-:Y:S02]  /*b7a0*/  IMAD.MOV.U32 R2, RZ, RZ, R18 ;  /* 0x000000ffff027224 */ /* 0x000fe400078e0012 */
[----:B------:R-:W-:Y:S01]  /*b7b0*/  IMAD.MOV.U32 R3, RZ, RZ, R17 ;  /* 0x000000ffff037224 */ /* 0x000fe200078e0011 */
[----:B0-----:R-:W-:-:S09]  /*b7c0*/  I2FP.F32.U32 R14, R12 ;  /* 0x0000000c000e7245 */ /* 0x001fd20000201000 */
[----:B------:R-:W-:Y:S05]  /*b7d0*/  @!P1 BRA `(.L_x_273) ;  /* 0x0000000000289947 */ /* 0x000fea0003800000 */
[----:B------:R-:W-:Y:S02]  /*b7e0*/  ULDC UR6, c[0x0][0x634] ;  /* 0x00018d0000067ab9 */ /* 0x000fe40000000800 */
[----:B------:R-:W-:-:S05]  /*b7f0*/  IADD3 R3, P1, R18, UR6, RZ ;  /* 0x0000000612037c10 */ /* 0x000fca000ff3e0ff */
[----:B------:R-:W-:-:S04]  /*b800*/  IMAD.X R11, RZ, RZ, R17, P1 ;  /* 0x000000ffff0b7224 */ /* 0x000fc800008e0611 */
[----:B------:R-:W-:-:S04]  /*b810*/  IMAD.WIDE.U32 R4, R11, UR4, RZ ;  /* 0x000000040b047c25 */ /* 0x000fc8000f8e00ff */
[----:B------:R-:W-:-:S04]  /*b820*/  IMAD.WIDE.U32 R4, P1, R3, UR5, R4 ;  /* 0x0000000503047c25 */ /* 0x000fc8000f820004 */
[----:B------:R-:W-:-:S04]  /*b830*/  IMAD.WIDE.U32 R2, R3, UR4, RZ ;  /* 0x0000000403027c25 */ /* 0x000fc8000f8e00ff */
[----:B------:R-:W-:Y:S01]  /*b840*/  IMAD.MOV.U32 R2, RZ, RZ, R5 ;  /* 0x000000ffff027224 */ /* 0x000fe200078e0005 */
[----:B------:R-:W-:Y:S01]  /*b850*/  IADD3 RZ, P3, R3, R4, RZ ;  /* 0x0000000403ff7210 */ /* 0x000fe20007f7e0ff */
[----:B------:R-:W-:-:S04]  /*b860*/  IMAD.X R3, RZ, RZ, RZ, P1 ;  /* 0x000000ffff037224 */ /* 0x000fc800008e06ff */
[----:B------:R-:W-:-:S08]  /*b870*/  IMAD.WIDE.U32.X R2, R11, UR5, R2, P3 ;  /* 0x000000050b027c25 */ /* 0x000fd000098e0402 */
.L_x_273:
[----:B------:R-:W-:Y:S01]  /*b880*/  FMUL R14, R14, UR8 ;  /* 0x000000080e0e7c20 */ /* 0x000fe20008400000 */
[--C-:B------:R-:W-:Y:S01]  /*b890*/  SHF.R.U64 R11, R2, UR7, R3.reuse ;  /* 0x00000007020b7c19 */ /* 0x100fe20008001203 */
[----:B------:R-:W-:Y:S01]  /*b8a0*/  ULDC.64 UR4, c[0x0][0x620] ;  /* 0x0001880000047ab9 */ /* 0x000fe20000000a00 */
[----:B------:R-:W-:Y:S01]  /*b8b0*/  SHF.R.U32.HI R2, RZ, UR7, R3 ;  /* 0x00000007ff027c19 */ /* 0x000fe20008011603 */
[----:B------:R-:W-:Y:S01]  /*b8c0*/  IMAD.MOV.U32 R3, RZ, RZ, R17 ;  /* 0x000000ffff037224 */ /* 0x000fe200078e0011 */
[----:B------:R-:W-:Y:S01]  /*b8d0*/  IADD3 R15, P1, RZ, -R11, RZ ;  /* 0x8000000bff0f7210 */ /* 0x000fe20007f3e0ff */
[----:B------:R-:W0:Y:S01]  /*b8e0*/  F2I.U32.TRUNC.NTZ R14, R14 ;  /* 0x0000000e000e7305 */ /* 0x000e22000020f000 */
[----:B------:R-:W-:-:S03]  /*b8f0*/  ULDC.64 UR6, c[0x0][0x640] ;  /* 0x0001900000067ab9 */ /* 0x000fc60000000a00 */
[----:B------:R-:W-:Y:S01]  /*b900*/  IMAD.X R2, RZ, RZ, ~R2, P1 ;  /* 0x000000ffff027224 */ /* 0x000fe200008e0e02 */
[----:B------:R-:W-:-:S03]  /*b910*/  ISETP.NE.U32.AND P1, PT, RZ, UR6, PT ;  /* 0x00000006ff007c0c */ /* 0x000fc6000bf25070 */
[----:B------:R-:W-:Y:S01]  /*b920*/  IMAD R2, R2, UR4, RZ ;  /* 0x0000000402027c24 */ /* 0x000fe2000f8e02ff */
[----:B------:R-:W-:-:S03]  /*b930*/  ISETP.NE.AND.EX P1, PT, RZ, UR7, PT, P1 ;  /* 0x00000007ff007c0c */ /* 0x000fc6000bf25310 */
[C---:B------:R-:W-:Y:S01]  /*b940*/  IMAD R5, R15.reuse, UR5, R2 ;  /* 0x000000050f057c24 */ /* 0x040fe2000f8e0202 */
[----:B------:R-:W-:Y:S01]  /*b950*/  ULDC UR5, c[0x0][0x154] ;  /* 0x0000550000057ab9 */ /* 0x000fe20000000800 */
[----:B------:R-:W-:Y:S02]  /*b960*/  IMAD.MOV.U32 R2, RZ, RZ, R18 ;  /* 0x000000ffff027224 */ /* 0x000fe400078e0012 */
[----:B0-----:R-:W-:Y:S02]  /*b970*/  IMAD.MOV R4, RZ, RZ, -R14 ;  /* 0x000000ffff047224 */ /* 0x001fe400078e0a0e */
[----:B------:R-:W-:Y:S01]  /*b980*/  IMAD.WIDE.U32 R2, R15, UR4, R2 ;  /* 0x000000040f027c25 */ /* 0x000fe2000f8e0002 */
[----:B------:R-:W-:-:S03]  /*b990*/  ULDC UR4, c[0x0][0x618] ;  /* 0x0001860000047ab9 */ /* 0x000fc60000000800 */
[----:B-1----:R-:W-:Y:S01]  /*b9a0*/  IMAD R12, R13, R4, R12 ;  /* 0x000000040d0c7224 */ /* 0x002fe200078e020c */
[----:B--2---:R-:W-:Y:S01]  /*b9b0*/  I2FP.F32.U32 R4, R10 ;  /* 0x0000000a00047245 */ /* 0x004fe20000201000 */
[----:B------:R-:W0:Y:S01]  /*b9c0*/  LDC R13, c[0x0][0x148] ;  /* 0x00005200ff0d7b82 */ /* 0x000e220000000800 */
[----:B------:R-:W-:-:S03]  /*b9d0*/  IMAD.IADD R3, R3, 0x1, R5 ;  /* 0x0000000103037824 */ /* 0x000fc600078e0205 */
[----:B------:R-:W-:Y:S02]  /*b9e0*/  FMUL R4, R4, UR5 ;  /* 0x0000000504047c20 */ /* 0x000fe40008400000 */
[--C-:B------:R-:W-:Y:S02]  /*b9f0*/  SHF.R.U64 R14, R2, UR4, R3.reuse ;  /* 0x00000004020e7c19 */ /* 0x100fe40008001203 */
[----:B------:R-:W-:Y:S01]  /*ba00*/  SHF.R.U32.HI R3, RZ, UR4, R3 ;  /* 0x00000004ff037c19 */ /* 0x000fe20008011603 */
[----:B------:R1:W2:Y:S01]  /*ba10*/  F2I.U32.TRUNC.NTZ R20, R4 ;  /* 0x0000000400147305 */ /* 0x0002a2000020f000 */
[----:B------:R-:W-:Y:S02]  /*ba20*/  ULDC UR4, c[0x0][0x608] ;  /* 0x0001820000047ab9 */ /* 0x000fe40000000800 */
[--C-:B------:R-:W-:Y:S02]  /*ba30*/  SHF.R.U64 R19, R14, UR4, R3.reuse ;  /* 0x000000040e137c19 */ /* 0x100fe40008001203 */
[----:B------:R-:W-:Y:S01]  /*ba40*/  SHF.R.U32.HI R2, RZ, UR4, R3 ;  /* 0x00000004ff027c19 */ /* 0x000fe20008011603 */
[----:B------:R-:W-:-:S03]  /*ba50*/  ULDC UR4, c[0x0][0x658] ;  /* 0x0001960000047ab9 */ /* 0x000fc60000000800 */
[--C-:B------:R-:W-:Y:S02]  /*ba60*/  SHF.R.U64 R15, R19, UR4, R2.reuse ;  /* 0x00000004130f7c19 */ /* 0x100fe40008001202 */
[----:B------:R-:W-:-:S03]  /*ba70*/  SHF.R.U32.HI R21, RZ, UR4, R2 ;  /* 0x00000004ff157c19 */ /* 0x000fc60008011602 */
[----:B------:R-:W-:Y:S02]  /*ba80*/  IMAD.MOV.U32 R2, RZ, RZ, R15 ;  /* 0x000000ffff027224 */ /* 0x000fe400078e000f */
[----:B------:R-:W-:Y:S01]  /*ba90*/  IMAD.MOV.U32 R3, RZ, RZ, R21 ;  /* 0x000000ffff037224 */ /* 0x000fe200078e0015 */
[----:B-12---:R-:W-:Y:S06]  /*baa0*/  @!P1 BRA `(.L_x_274) ;  /* 0x0000000000289947 */ /* 0x006fec0003800000 */
        /* <DEDUP_REMOVED lines=10> */
.L_x_274:
[----:B------:R-:W1:Y:S01]  /*bb50*/  LDC R4, c[0x0][0x65c] ;  /* 0x00019700ff047b82 */ /* 0x000e620000000800 */
[----:B------:R-:W-:Y:S01]  /*bb60*/  ULDC UR4, c[0x0][0x648] ;  /* 0x0001920000047ab9 */ /* 0x000fe20000000800 */
[----:B------:R-:W-:Y:S01]  /*bb70*/  LOP3.LUT R19, R19, UR16, RZ, 0xc0, !PT ;  /* 0x0000001013137c12 */ /* 0x000fe2000f8ec0ff */
[----:B------:R-:W-:Y:S01]  /*bb80*/  IMAD.MOV R20, RZ, RZ, -R20 ;  /* 0x000000ffff147224 */ /* 0x000fe200078e0a14 */
[----:B------:R-:W-:Y:S01]  /*bb90*/  SHF.R.U64 R2, R2, UR4, R3 ;  /* 0x0000000402027c19 */ /* 0x000fe20008001203 */
[----:B------:R-:W-:Y:S01]  /*bba0*/  ULDC UR4, c[0x0][0x638] ;  /* 0x00018e0000047ab9 */ /* 0x000fe20000000800 */
[----:B------:R-:W-:Y:S01]  /*bbb0*/  LOP3.LUT R14, R14, UR15, RZ, 0xc0, !PT ;  /* 0x0000000f0e0e7c12 */ /* 0x000fe2000f8ec0ff */
[----:B------:R-:W-:Y:S01]  /*bbc0*/  ULDC UR5, c[0x0][0x610] ;  /* 0x0001840000057ab9 */ /* 0x000fe20000000800 */
[----:B------:R-:W-:Y:S02]  /*bbd0*/  IMAD.MOV.U32 R3, RZ, RZ, 0x1 ;  /* 0x00000001ff037424 */ /* 0x000fe400078e00ff */
[----:B------:R-:W-:Y:S01]  /*bbe0*/  IMAD R19, R2, UR17, R19 ;  /* 0x0000001102137c24 */ /* 0x000fe2000f8e0213 */
[----:B-1----:R-:W-:Y:S01]  /*bbf0*/  ISETP.NE.AND P1, PT, R4, 0x1, PT ;  /* 0x000000010400780c */ /* 0x002fe20003f25270 */
[----:B------:R-:W-:-:S02]  /*bc00*/  IMAD.MOV R4, RZ, RZ, -R2 ;  /* 0x000000ffff047224 */ /* 0x000fc400078e0a02 */
[----:B------:R-:W-:Y:S02]  /*bc10*/  IMAD.MOV.U32 R2, RZ, RZ, R11 ;  /* 0x000000ffff027224 */ /* 0x000fe400078e000b */
[----:B------:R-:W-:Y:S01]  /*bc20*/  IMAD R15, R4, UR4, R15 ;  /* 0x00000004040f7c24 */ /* 0x000fe2000f8e020f */
[----:B------:R-:W-:-:S03]  /*bc30*/  ULDC UR4, c[0x0][0x600] ;  /* 0x0001800000047ab9 */ /* 0x000fc60000000800 */
[----:B------:R-:W-:-:S04]  /*bc40*/  IMAD R15, R15, UR4, R14 ;  /* 0x000000040f0f7c24 */ /* 0x000fc8000f8e020e */
[----:B0-----:R-:W-:-:S04]  /*bc50*/  @P1 IMAD R12, R13, R20, R10 ;  /* 0x000000140d0c1224 */ /* 0x001fc800078e020a */
[----:B------:R-:W-:-:S05]  /*bc60*/  IMAD R12, R19, UR5, R12 ;  /* 0x00000005130c7c24 */ /* 0x000fca000f8e020c */
[----:B------:R-:W-:Y:S02]  /*bc70*/  SEL R22, R15, R12, !P1 ;  /* 0x0000000c0f167207 */ /* 0x000fe40004800000 */
[----:B------:R-:W-:-:S07]  /*bc80*/  SEL R19, R12, R15, !P1 ;  /* 0x0000000f0c137207 */ /* 0x000fce0004800000 */
.L_x_272:
[----:B------:R-:W-:Y:S05]  /*bc90*/  BSYNC B1 ;  /* 0x0000000000017941 */ /* 0x000fea0003800000 */
.L_x_271:
[----:B------:R-:W-:-:S13]  /*bca0*/  LOP3.LUT P1, RZ, R3, 0xff, RZ, 0xc0, !PT ;  /* 0x000000ff03ff7812 */ /* 0x000fda000782c0ff */
[----:B------:R-:W-:Y:S05]  /*bcb0*/  @P1 BRA `(.L_x_275) ;  /* 0xfffffff400201947 */ /* 0x000fea000383ffff */
[----:B------:R-:W-:Y:S05]  /*bcc0*/  BSYNC B0 ;  /* 0x0000000000007941 */ /* 0x000fea0003800000 */
.L_x_263:
[----:B------:R-:W-:-:S03]  /*bcd0*/  UMOV UR4, 0xffffffff ;  /* 0xffffffff00047882 */ /* 0x000fc60000000000 */
[----:B------:R-:W-:Y:S05]  /*bce0*/  BRA.DIV UR4, `(.L_x_276) ;  /* 0x0000000604887947 */ /* 0x000fea000b800000 */
[----:B------:R-:W-:-:S13]  /*bcf0*/  ELECT P6, URZ, PT ;  /* 0x00000000003f782f */ /* 0x000fda00038c0000 */
.L_x_294:
[----:B------:R-:W-:Y:S04]  /*bd00*/  BSSY B0, `(.L_x_277) ;  /* 0x000003d000007945 */ /* 0x000fe80003800000 */
[----:B------:R-:W-:Y:S05]  /*bd10*/  @!P6 BRA `(.L_x_278) ;  /* 0x0000000000ece947 */ /* 0x000fea0003800000 */
[----:B------:R-:W-:-:S04]  /*bd20*/  LOP3.LUT R16, R16, 0x2, RZ, 0xfc, !PT ;  /* 0x0000000210107812 */ /* 0x000fc800078efcff */
[----:B------:R-:W-:-:S13]  /*bd30*/  ISETP.NE.AND P0, PT, R16, 0x3, PT ;  /* 0x000000031000780c */ /* 0x000fda0003f05270 */
[----:B------:R-:W-:Y:S05]  /*bd40*/  @!P0 BRA `(.L_x_279) ;  /* 0x0000000000048947 */ /* 0x000fea0003800000 */
[----:B------:R-:W-:Y:S01]  /*bd50*/  BPT.TRAP 0x1 ;  /* 0x000000040000795c */ /* 0x000fe20000300000 */
.L_x_279:
[----:B------:R-:W0:Y:S01]  /*bd60*/  S2R R3, SR_CgaCtaId ;  /* 0x0000000000037919 */ /* 0x000e220000008800 */
[----:B------:R-:W-:Y:S02]  /*bd70*/  MOV R2, 0x400 ;  /* 0x0000040000027802 */ /* 0x000fe40000000f00 */
[----:B------:R-:W-:Y:S02]  /*bd80*/  SHF.L.U32 R4, R0, 0x1f, RZ ;  /* 0x0000001f00047819 */ /* 0x000fe400000006ff */
[----:B0-----:R-:W-:-:S05]  /*bd90*/  LEA R2, R3, R2, 0x18 ;  /* 0x0000000203027211 */ /* 0x001fca00078ec0ff */
[----:B------:R-:W-:-:S04]  /*bda0*/  VIADD R2, R2, 0x30 ;  /* 0x0000003002027836 */ /* 0x000fc80000000000 */
[C---:B------:R-:W-:Y:S02]  /*bdb0*/  IMAD R9, R7.reuse, 0x8, R2 ;  /* 0x0000000807097824 */ /* 0x040fe400078e0202 */
[----:B------:R-:W-:Y:S02]  /*bdc0*/  VIADD R7, R7, 0x1 ;  /* 0x0000000107077836 */ /* 0x000fe40000000000 */
[----:B------:R-:W0:Y:S03]  /*bdd0*/  SYNCS.PHASECHK.TRANS64.TRYWAIT P0, [R9+URZ], R4 ;  /* 0x00000004090075a7 */ /* 0x000e26000800017f */
[----:B------:R-:W-:-:S04]  /*bde0*/  ISETP.NE.AND P1, PT, R7, 0x6, PT ;  /* 0x000000060700780c */ /* 0x000fc80003f25270 */
[----:B------:R-:W-:Y:S02]  /*bdf0*/  SEL R3, RZ, 0x1, P1 ;  /* 0x00000001ff037807 */ /* 0x000fe40000800000 */
[----:B------:R-:W-:Y:S02]  /*be00*/  SEL R7, R7, RZ, P1 ;  /* 0x000000ff07077207 */ /* 0x000fe40000800000 */
[----:B------:R-:W-:-:S03]  /*be10*/  LOP3.LUT R6, R0, R3, RZ, 0x3c, !PT ;  /* 0x0000000300067212 */ /* 0x000fc600078e3cff */
[----:B------:R-:W-:Y:S01]  /*be20*/  IMAD R8, R7, 0x8, R2 ;  /* 0x0000000807087824 */ /* 0x000fe200078e0202 */
[----:B------:R-:W-:Y:S01]  /*be30*/  SHF.L.U32 R5, R6, 0x1f, RZ ;  /* 0x0000001f06057819 */ /* 0x000fe200000006ff */
[----:B0-----:R-:W-:Y:S06]  /*be40*/  @!P0 BRA `(.L_x_280) ;  /* 0x0000000400508947 */ /* 0x001fec0003800000 */
.L_x_295:
[----:B------:R-:W1:Y:S01]  /*be50*/  SYNCS.PHASECHK.TRANS64.TRYWAIT P0, [R8+URZ], R5 ;  /* 0x00000005080075a7 */ /* 0x000e62000800017f */
[----:B------:R-:W-:-:S05]  /*be60*/  VIADD R0, R7, 0x1 ;  /* 0x0000000107007836 */ /* 0x000fca0000000000 */
[----:B------:R-:W-:-:S04]  /*be70*/  ISETP.NE.AND P1, PT, R0, 0x6, PT ;  /* 0x000000060000780c */ /* 0x000fc80003f25270 */
[----:B------:R-:W-:Y:S02]  /*be80*/  SEL R3, RZ, 0x1, P1 ;  /* 0x00000001ff037807 */ /* 0x000fe40000800000 */
[----:B------:R-:W-:Y:S02]  /*be90*/  SEL R7, R0, RZ, P1 ;  /* 0x000000ff00077207 */ /* 0x000fe40000800000 */
[----:B------:R-:W-:-:S03]  /*bea0*/  LOP3.LUT R6, R6, R3, RZ, 0x3c, !PT ;  /* 0x0000000306067212 */ /* 0x000fc600078e3cff */
[----:B0-----:R-:W-:Y:S01]  /*beb0*/  IMAD R9, R7, 0x8, R2 ;  /* 0x0000000807097824 */ /* 0x001fe200078e0202 */
[----:B------:R-:W-:Y:S01]  /*bec0*/  SHF.L.U32 R4, R6, 0x1f, RZ ;  /* 0x0000001f06047819 */ /* 0x000fe200000006ff */
[----:B-1----:R-:W-:Y:S06]  /*bed0*/  @!P0 BRA `(.L_x_281) ;  /* 0x0000000400408947 */ /* 0x002fec0003800000 */
.L_x_296:
        /* <DEDUP_REMOVED lines=9> */
.L_x_297:
[----:B------:R-:W1:Y:S01]  /*bf70*/  SYNCS.PHASECHK.TRANS64.TRYWAIT P0, [R8+URZ], R5 ;  /* 0x00000005080075a7 */ /* 0x000e62000800017f */
[----:B------:R-:W-:-:S05]  /*bf80*/  VIADD R0, R7, 0x1 ;  /* 0x0000000107007836 */ /* 0x000fca0000000000 */
[----:B------:R-:W-:-:S04]  /*bf90*/  ISETP.NE.AND P1, PT, R0, 0x6, PT ;  /* 0x000000060000780c */ /* 0x000fc80003f25270 */
[----:B------:R-:W-:Y:S02]  /*bfa0*/  SEL R3, RZ, 0x1, P1 ;  /* 0x00000001ff037807 */ /* 0x000fe40000800000 */
[----:B------:R-:W-:Y:S02]  /*bfb0*/  SEL R7, R0, RZ, P1 ;  /* 0x000000ff00077207 */ /* 0x000fe40000800000 */
[----:B0-----:R-:W-:-:S03]  /*bfc0*/  LOP3.LUT R9, R6, R3, RZ, 0x3c, !PT ;  /* 0x0000000306097212 */ /* 0x001fc600078e3cff */
[----:B------:R-:W-:Y:S01]  /*bfd0*/  IMAD R11, R7, 0x8, R2 ;  /* 0x00000008070b7824 */ /* 0x000fe200078e0202 */
[----:B------:R-:W-:Y:S01]  /*bfe0*/  SHF.L.U32 R6, R9, 0x1f, RZ ;  /* 0x0000001f09067819 */ /* 0x000fe200000006ff */
[----:B-1----:R-:W-:Y:S06]  /*bff0*/  @!P0 BRA `(.L_x_283) ;  /* 0x0000000400208947 */ /* 0x002fec0003800000 */
.L_x_298:
[----:B------:R-:W1:Y:S01]  /*c000*/  SYNCS.PHASECHK.TRANS64.TRYWAIT P0, [R11+URZ], R6 ;  /* 0x000000060b0075a7 */ /* 0x000e62000800017f */
[----:B------:R-:W-:-:S05]  /*c010*/  VIADD R0, R7, 0x1 ;  /* 0x0000000107007836 */ /* 0x000fca0000000000 */
[----:B------:R-:W-:-:S04]  /*c020*/  ISETP.NE.AND P1, PT, R0, 0x6, PT ;  /* 0x000000060000780c */ /* 0x000fc80003f25270 */
[----:B------:R-:W-:Y:S02]  /*c030*/  SEL R4, RZ, 0x1, P1 ;  /* 0x00000001ff047807 */ /* 0x000fe40000800000 */
[----:B------:R-:W-:Y:S02]  /*c040*/  SEL R3, R0, RZ, P1 ;  /* 0x000000ff00037207 */ /* 0x000fe40000800000 */
[----:B------:R-:W-:Y:S01]  /*c050*/  LOP3.LUT R0, R9, R4, RZ, 0x3c, !PT ;  /* 0x0000000409007212 */ /* 0x000fe200078e3cff */
[----:B-1----:R-:W-:Y:S06]  /*c060*/  @!P0 BRA `(.L_x_284) ;  /* 0x0000000400188947 */ /* 0x002fec0003800000 */
.L_x_299:
[----:B------:R-:W-:Y:S01]  /*c070*/  IMAD R3, R3, 0x8, R2 ;  /* 0x0000000803037824 */ /* 0x000fe200078e0202 */
[----:B------:R-:W-:-:S07]  /*c080*/  SHF.L.U32 R0, R0, 0x1f, RZ ;  /* 0x0000001f00007819 */ /* 0x000fce00000006ff */
.L_x_285:
[----:B--2---:R2:W3:Y:S02]  /*c090*/  SYNCS.PHASECHK.TRANS64.TRYWAIT P0, [R3+URZ], R0 ;  /* 0x00000000030075a7 */ /* 0x0044e4000800017f */
[----:B---3--:R-:W-:Y:S05]  /*c0a0*/  @!P0 NANOSLEEP.SYNCS 0x989680 ;  /* 0x009896800000895d */ /* 0x008fea0003900000 */
[----:B------:R-:W3:Y:S02]  /*c0b0*/  @!P0 SYNCS.PHASECHK.TRANS64 P0, [R3+URZ], R0 ;  /* 0x00000000030085a7 */ /* 0x000ee4000800007f */
[----:B---3--:R-:W-:Y:S05]  /*c0c0*/  @!P0 BRA `(.L_x_285) ;  /* 0xfffffffc00f08947 */ /* 0x008fea000383ffff */
.L_x_278:
[----:B------:R-:W-:Y:S05]  /*c0d0*/  BSYNC B0 ;  /* 0x0000000000007941 */ /* 0x000fea0003800000 */
.L_x_277:
[----:B------:R-:W-:Y:S05]  /*c0e0*/  EXIT ;  /* 0x000000000000794d */ /* 0x000fea0003800000 */
.L_x_19:
[----:B-1----:R1:W2:Y:S02]  /*c0f0*/  SYNCS.PHASECHK.TRANS64.TRYWAIT P0, [R145+URZ], R0 ;  /* 0x00000000910075a7 */ /* 0x0022a4000800017f */
[----:B--2---:R-:W-:Y:S05]  /*c100*/  @!P0 NANOSLEEP.SYNCS 0x989680 ;  /* 0x009896800000895d */ /* 0x004fea0003900000 */
[----:B------:R-:W2:Y:S02]  /*c110*/  @!P0 SYNCS.PHASECHK.TRANS64 P0, [R145+URZ], R0 ;  /* 0x00000000910085a7 */ /* 0x000ea4000800007f */
[----:B--2---:R-:W-:Y:S05]  /*c120*/  @!P0 BRA `(.L_x_19) ;  /* 0xfffffffc00f08947 */ /* 0x004fea000383ffff */
[----:B------:R-:W-:Y:S05]  /*c130*/  BRA `(.L_x_286) ;  /* 0xffffff5400787947 */ /* 0x000fea000383ffff */
.L_x_24:
[----:B--2---:R2:W3:Y:S02]  /*c140*/  SYNCS.PHASECHK.TRANS64.TRYWAIT P1, [R3+URZ], R0 ;  /* 0x00000000030075a7 */ /* 0x0044e4000802017f */
[----:B---3--:R-:W-:Y:S05]  /*c150*/  @!P1 NANOSLEEP.SYNCS 0x989680 ;  /* 0x009896800000995d */ /* 0x008fea0003900000 */
[----:B------:R-:W3:Y:S02]  /*c160*/  @!P1 SYNCS.PHASECHK.TRANS64 P1, [R3+URZ], R0 ;  /* 0x00000000030095a7 */ /* 0x000ee4000802007f */
[----:B---3--:R-:W-:Y:S05]  /*c170*/  @!P1 BRA `(.L_x_24) ;  /* 0xfffffffc00f09947 */ /* 0x008fea000383ffff */
[----:B------:R-:W-:Y:S05]  /*c180*/  BRA `(.L_x_23) ;  /* 0xffffff5400e47947 */ /* 0x000fea000383ffff */
.L_x_29:
[----:B--2---:R-:W-:-:S04]  /*c190*/  IMAD.U32 R5, RZ, RZ, UR4 ;  /* 0x00000004ff057e24 */ /* 0x004fc8000f8e00ff */
[----:B------:R2:W3:Y:S03]  /*c1a0*/  SYNCS.PHASECHK.TRANS64.TRYWAIT P1, [R5+URZ], R4 ;  /* 0x00000004050075a7 */ /* 0x0004e6000802017f */
[----:B---3--:R-:W-:Y:S05]  /*c1b0*/  @!P1 NANOSLEEP.SYNCS 0x989680 ;  /* 0x009896800000995d */ /* 0x008fea0003900000 */
[----:B------:R-:W3:Y:S02]  /*c1c0*/  @!P1 SYNCS.PHASECHK.TRANS64 P1, [R5+URZ], R4 ;  /* 0x00000004050095a7 */ /* 0x000ee4000802007f */
[----:B---3--:R-:W-:Y:S05]  /*c1d0*/  @!P1 BRA `(.L_x_29) ;  /* 0xfffffffc00ec9947 */ /* 0x008fea000383ffff */
[----:B------:R-:W-:Y:S05]  /*c1e0*/  BRA `(.L_x_28) ;  /* 0xffffff6000f47947 */ /* 0x000fea000383ffff */
.L_x_35:
[----:B-1----:R1:W2:Y:S02]  /*c1f0*/  SYNCS.PHASECHK.TRANS64.TRYWAIT P0, [R145+URZ+0x10], R0 ;  /* 0x00001000910075a7 */ /* 0x0022a4000800017f */
[----:B--2---:R-:W-:Y:S05]  /*c200*/  @!P0 NANOSLEEP.SYNCS 0x989680 ;  /* 0x009896800000895d */ /* 0x004fea0003900000 */
[----:B------:R-:W2:Y:S02]  /*c210*/  @!P0 SYNCS.PHASECHK.TRANS64 P0, [R145+URZ+0x10], R0 ;  /* 0x00001000910085a7 */ /* 0x000ea4000800007f */
[----:B--2---:R-:W-:Y:S05]  /*c220*/  @!P0 BRA `(.L_x_35) ;  /* 0xfffffffc00f08947 */ /* 0x004fea000383ffff */
[----:B------:R-:W-:Y:S05]  /*c230*/  BRA `(.L_x_287) ;  /* 0xffffff7000807947 */ /* 0x000fea000383ffff */
.L_x_264:
[----:B------:R-:W-:Y:S01]  /*c240*/  BSSY B1, `(.L_x_288) ;  /* 0x0000006000017945 */ /* 0x000fe20003800000 */
[----:B------:R-:W-:-:S07]  /*c250*/  IMAD.MOV.U32 R15, RZ, RZ, -0x1 ;  /* 0xffffffffff0f7424 */ /* 0x000fce00078e00ff */
[----:B-----5:R-:W-:Y:S05]  /*c260*/  WARPSYNC.COLLECTIVE R15, `(.L_x_289) ;  /* 0x000000000f0c7348 */ /* 0x020fea0003c00000 */
[----:B------:R-:W-:Y:S02]  /*c270*/  ELECT P6, UR62, PT ;  /* 0x00000000003e782f */ /* 0x000fe400038c0000 */
[----:B------:R-:W-:Y:S01]  /*c280*/  MOV R14, UR62 ;  /* 0x0000003e000e7c02 */ /* 0x000fe20008000f00 */
[----:B-----5:R-:W-:Y:S10]  /*c290*/  ENDCOLLECTIVE ;  /* 0x000000000000791b */ /* 0x020ff40003800000 */
.L_x_289:
[----:B------:R-:W-:Y:S05]  /*c2a0*/  BSYNC B1 ;  /* 0x0000000000017941 */ /* 0x000fea0003800000 */
.L_x_288:
[----:B------:R-:W-:Y:S05]  /*c2b0*/  BRA `(.L_x_290) ;  /* 0xffffffec00ac7947 */ /* 0x000fea000383ffff */
.L_x_267:
[----:B-1----:R1:W2:Y:S02]  /*c2c0*/  SYNCS.PHASECHK.TRANS64.TRYWAIT P1, [R12+URZ+0x30], R5 ;  /* 0x000030050c0075a7 */ /* 0x0022a4000802017f */
[----:B--2---:R-:W-:Y:S05]  /*c2d0*/  @!P1 NANOSLEEP.SYNCS 0x989680 ;  /* 0x009896800000995d */ /* 0x004fea0003900000 */
[----:B------:R-:W2:Y:S02]  /*c2e0*/  @!P1 SYNCS.PHASECHK.TRANS64 P1, [R12+URZ+0x30], R5 ;  /* 0x000030050c0095a7 */ /* 0x000ea4000802007f */
[----:B--2---:R-:W-:Y:S05]  /*c2f0*/  @!P1 BRA `(.L_x_267) ;  /* 0xfffffffc00f09947 */ /* 0x004fea000383ffff */
[----:B------:R-:W-:Y:S05]  /*c300*/  BRA `(.L_x_291) ;  /* 0xffffffec00e47947 */ /* 0x000fea000383ffff */
.L_x_276:
[----:B------:R-:W-:Y:S01]  /*c310*/  BSSY B0, `(.L_x_292) ;  /* 0x0000006000007945 */ /* 0x000fe20003800000 */
[----:B------:R-:W-:-:S07]  /*c320*/  IMAD.MOV.U32 R15, RZ, RZ, -0x1 ;  /* 0xffffffffff0f7424 */ /* 0x000fce00078e00ff */
[----:B-----5:R-:W-:Y:S05]  /*c330*/  WARPSYNC.COLLECTIVE R15, `(.L_x_293) ;  /* 0x000000000f0c7348 */ /* 0x020fea0003c00000 */
[----:B------:R-:W-:Y:S02]  /*c340*/  ELECT P6, UR62, PT ;  /* 0x00000000003e782f */ /* 0x000fe400038c0000 */
[----:B------:R-:W-:Y:S01]  /*c350*/  MOV R14, UR62 ;  /* 0x0000003e000e7c02 */ /* 0x000fe20008000f00 */
[----:B-----5:R-:W-:Y:S10]  /*c360*/  ENDCOLLECTIVE ;  /* 0x000000000000791b */ /* 0x020ff40003800000 */
.L_x_293:
[----:B------:R-:W-:Y:S05]  /*c370*/  BSYNC B0 ;  /* 0x0000000000007941 */ /* 0x000fea0003800000 */
.L_x_292:
[----:B------:R-:W-:Y:S05]  /*c380*/  BRA `(.L_x_294) ;  /* 0xfffffff8005c7947 */ /* 0x000fea000383ffff */
.L_x_280:
[----:B0-----:R0:W1:Y:S02]  /*c390*/  SYNCS.PHASECHK.TRANS64.TRYWAIT P0, [R9+URZ], R4 ;  /* 0x00000004090075a7 */ /* 0x001064000800017f */
[----:B-1----:R-:W-:Y:S05]  /*c3a0*/  @!P0 NANOSLEEP.SYNCS 0x989680 ;  /* 0x009896800000895d */ /* 0x002fea0003900000 */
[----:B------:R-:W1:Y:S02]  /*c3b0*/  @!P0 SYNCS.PHASECHK.TRANS64 P0, [R9+URZ], R4 ;  /* 0x00000004090085a7 */ /* 0x000e64000800007f */
[----:B-1----:R-:W-:Y:S05]  /*c3c0*/  @!P0 BRA `(.L_x_280) ;  /* 0xfffffffc00f08947 */ /* 0x002fea000383ffff */
[----:B------:R-:W-:Y:S05]  /*c3d0*/  BRA `(.L_x_295) ;  /* 0xfffffff8009c7947 */ /* 0x000fea000383ffff */
.L_x_281:
[----:B0-----:R0:W1:Y:S02]  /*c3e0*/  SYNCS.PHASECHK.TRANS64.TRYWAIT P0, [R8+URZ], R5 ;  /* 0x00000005080075a7 */ /* 0x001064000800017f */
[----:B-1----:R-:W-:Y:S05]  /*c3f0*/  @!P0 NANOSLEEP.SYNCS 0x989680 ;  /* 0x009896800000895d */ /* 0x002fea0003900000 */
[----:B------:R-:W1:Y:S02]  /*c400*/  @!P0 SYNCS.PHASECHK.TRANS64 P0, [R8+URZ], R5 ;  /* 0x00000005080085a7 */ /* 0x000e64000800007f */
[----:B-1----:R-:W-:Y:S05]  /*c410*/  @!P0 BRA `(.L_x_281) ;  /* 0xfffffffc00f08947 */ /* 0x002fea000383ffff */
[----:B------:R-:W-:Y:S05]  /*c420*/  BRA `(.L_x_296) ;  /* 0xfffffff800ac7947 */ /* 0x000fea000383ffff */
.L_x_282:
[----:B0-----:R0:W1:Y:S02]  /*c430*/  SYNCS.PHASECHK.TRANS64.TRYWAIT P0, [R9+URZ], R4 ;  /* 0x00000004090075a7 */ /* 0x001064000800017f */
[----:B-1----:R-:W-:Y:S05]  /*c440*/  @!P0 NANOSLEEP.SYNCS 0x989680 ;  /* 0x009896800000895d */ /* 0x002fea0003900000 */
[----:B------:R-:W1:Y:S02]  /*c450*/  @!P0 SYNCS.PHASECHK.TRANS64 P0, [R9+URZ], R4 ;  /* 0x00000004090085a7 */ /* 0x000e64000800007f */
[----:B-1----:R-:W-:Y:S05]  /*c460*/  @!P0 BRA `(.L_x_282) ;  /* 0xfffffffc00f08947 */ /* 0x002fea000383ffff */
[----:B------:R-:W-:Y:S05]  /*c470*/  BRA `(.L_x_297) ;  /* 0xfffffff800bc7947 */ /* 0x000fea000383ffff */
.L_x_283:
[----:B0-----:R0:W1:Y:S02]  /*c480*/  SYNCS.PHASECHK.TRANS64.TRYWAIT P0, [R8+URZ], R5 ;  /* 0x00000005080075a7 */ /* 0x001064000800017f */
[----:B-1----:R-:W-:Y:S05]  /*c490*/  @!P0 NANOSLEEP.SYNCS 0x989680 ;  /* 0x009896800000895d */ /* 0x002fea0003900000 */
[----:B------:R-:W1:Y:S02]  /*c4a0*/  @!P0 SYNCS.PHASECHK.TRANS64 P0, [R8+URZ], R5 ;  /* 0x00000005080085a7 */ /* 0x000e64000800007f */
[----:B-1----:R-:W-:Y:S05]  /*c4b0*/  @!P0 BRA `(.L_x_283) ;  /* 0xfffffffc00f08947 */ /* 0x002fea000383ffff */
[----:B------:R-:W-:Y:S05]  /*c4c0*/  BRA `(.L_x_298) ;  /* 0xfffffff800cc7947 */ /* 0x000fea000383ffff */
.L_x_284:
[----:B-1----:R1:W2:Y:S02]  /*c4d0*/  SYNCS.PHASECHK.TRANS64.TRYWAIT P0, [R11+URZ], R6 ;  /* 0x000000060b0075a7 */ /* 0x0022a4000800017f */
[----:B--2---:R-:W-:Y:S05]  /*c4e0*/  @!P0 NANOSLEEP.SYNCS 0x989680 ;  /* 0x009896800000895d */ /* 0x004fea0003900000 */
[----:B------:R-:W2:Y:S02]  /*c4f0*/  @!P0 SYNCS.PHASECHK.TRANS64 P0, [R11+URZ], R6 ;  /* 0x000000060b0085a7 */ /* 0x000ea4000800007f */
[----:B--2---:R-:W-:Y:S05]  /*c500*/  @!P0 BRA `(.L_x_284) ;  /* 0xfffffffc00f08947 */ /* 0x004fea000383ffff */
[----:B------:R-:W-:Y:S05]  /*c510*/  BRA `(.L_x_299) ;  /* 0xfffffff800d47947 */ /* 0x000fea000383ffff */
.L_x_300:
[----:B------:R-:W-:-:S00]  /*c520*/  BRA `(.L_x_300) ;  /* 0xfffffffc00fc7947 */ /* 0x000fc0000383ffff */
[----:B------:R-:W-:-:S00]  /*c530*/  NOP ;  /* 0x0000000000007918 */ /* 0x000fc00000000000 */
        /* <DEDUP_REMOVED lines=12> */
.L_x_301:


//--------------------- .nv.global.init           --------------------------
	.section	.nv.global.init,"aw",@progbits
.nv.global.init:
	.type		$str$22,@object
	.size		$str$22,($str$23 - $str$22)
$str$22:
        /*0000*/ 	.byte	0x6b, 0x5f, 0x74, 0x69, 0x6c, 0x65, 0x5f, 0x63, 0x6f, 0x75, 0x6e, 0x74, 0x20, 0x3e, 0x3d, 0x20
        /*0010*/ 	.byte	0x31, 0x00
	.type		$str$23,@object
	.size		$str$23,(__unnamed_1 - $str$23)
$str$23:
        /*0012*/ 	.byte	0x2f, 0x74, 0x6d, 0x70, 0x2f, 0x63, 0x75, 0x74, 0x6c, 0x61, 0x73, 0x73, 0x5f, 0x73, 0x77, 0x65
        /*0022*/ 	.byte	0x65, 0x70, 0x5f, 0x73, 0x72, 0x63, 0x2f, 0x69, 0x6e, 0x63, 0x6c, 0x75, 0x64, 0x65, 0x2f, 0x63
        /*0032*/ 	.byte	0x75, 0x74, 0x6c, 0x61, 0x73, 0x73, 0x2f, 0x67, 0x65, 0x6d, 0x6d, 0x2f, 0x63, 0x6f, 0x6c, 0x6c
        /*0042*/ 	.byte	0x65, 0x63, 0x74, 0x69, 0x76, 0x65, 0x2f, 0x73, 0x6d, 0x39, 0x30, 0x5f, 0x6d, 0x6d, 0x61, 0x5f
        /*0052*/ 	.byte	0x74, 0x6d, 0x61, 0x5f, 0x67, 0x6d, 0x6d, 0x61, 0x5f, 0x73, 0x73, 0x5f, 0x77, 0x61, 0x72, 0x70
        /*0062*/ 	.byte	0x73, 0x70, 0x65, 0x63, 0x69, 0x61, 0x6c, 0x69, 0x7a, 0x65, 0x64, 0x2e, 0x68, 0x70, 0x70, 0x00
	.type		__unnamed_1,@object
	.size		__unnamed_1,(.L_0 - __unnamed_1)
__unnamed_1:
        /*0072*/ 	.byte	0x76, 0x6f, 0x69, 0x64, 0x20, 0x63, 0x75, 0x74, 0x6c, 0x61, 0x73, 0x73, 0x3a, 0x3a, 0x67, 0x65
        /* <DEDUP_REMOVED lines=180> */
        /*0bc2*/ 	.byte	0x00
.L_0:


//--------------------- .nv.shared._ZN7cutlass13device_kernelINS_4gemm6kernel13GemmUniversalIN4cute5tupleIJiiiiEEENS1_10collective13CollectiveMmaINS1_34MainloopSm90TmaGmmaWarpSpecializedILi6ENS5_IJNS4_1CILi2EEENSA_ILi1EEESC_EEENS1_32KernelTmaWarpSpecializedPingpongEEENS5_IJNSA_ILi64EEENSA_ILi224EEESG_EEENS_6half_tENS5_IJlSC_lEEESJ_SK_NS4_8TiledMMAINS4_8MMA_AtomIJNS4_4SM904GMMA25MMA_64x32x16_F32F16F16_SSILNSO_5MajorE0ELSQ_0ELNSO_7ScaleInE1ELSR_1EEEEEENS4_6LayoutINS5_IJSC_SC_SC_EEENS5_IJNSA_ILi0EEESW_SW_EEEEENS5_IJNS4_10UnderscoreESZ_SZ_EEEEENS4_13SM90_TMA_LOADENS4_14ComposedLayoutINS4_7SwizzleILi3ELi4ELi3EEENS4_18smem_ptr_flag_bitsILi16EEENSU_INS5_IJNSA_ILi8EEESG_EEENS5_IJSG_SC_EEEEEEEvNS4_8identityENS4_23SM90_TMA_LOAD_MULTICASTES1C_vS1D_EENS_8epilogue10collective6detail29Sm90TmaWarpSpecializedAdapterINS1H_15DefaultEpilogueISJ_SK_SK_NS1G_6thread17LinearCombinationISJ_Li1EffLNS1L_9ScaleType4KindE0ELNS_15FloatRoundStyleE2ESJ_EENS1_15EpilogueDefaultEEEEEvvEEEEvNT_6ParamsE --------------------------
	.section	.nv.shared._ZN7cutlass13device_kernelINS_4gemm6kernel13GemmUniversalIN4cute5tupleIJiiiiEEENS1_10collective13CollectiveMmaINS1_34MainloopSm90TmaGmmaWarpSpecializedILi6ENS5_IJNS4_1CILi2EEENSA_ILi1EEESC_EEENS1_32KernelTmaWarpSpecializedPingpongEEENS5_IJNSA_ILi64EEENSA_ILi224EEESG_EEENS_6half_tENS5_IJlSC_lEEESJ_SK_NS4_8TiledMMAINS4_8MMA_AtomIJNS4_4SM904GMMA25MMA_64x32x16_F32F16F16_SSILNSO_5MajorE0ELSQ_0ELNSO_7ScaleInE1ELSR_1EEEEEENS4_6LayoutINS5_IJSC_SC_SC_EEENS5_IJNSA_ILi0EEESW_SW_EEEEENS5_IJNS4_10UnderscoreESZ_SZ_EEEEENS4_13SM90_TMA_LOADENS4_14ComposedLayoutINS4_7SwizzleILi3ELi4ELi3EEENS4_18smem_ptr_flag_bitsILi16EEENSU_INS5_IJNSA_ILi8EEESG_EEENS5_IJSG_SC_EEEEEEEvNS4_8identityENS4_23SM90_TMA_LOAD_MULTICASTES1C_vS1D_EENS_8epilogue10collective6detail29Sm90TmaWarpSpecializedAdapterINS1H_15DefaultEpilogueISJ_SK_SK_NS1G_6thread17LinearCombinationISJ_Li1EffLNS1L_9ScaleType4KindE0ELNS_15FloatRoundStyleE2ESJ_EENS1_15EpilogueDefaultEEEEEvvEEEEvNT_6ParamsE,"aw",@nobits
	.sectionflags	@""
	.align	16
	.zero		1024


//--------------------- .nv.shared.reserved.0     --------------------------
	.section	.nv.shared.reserved.0,"aw",@nobits
	.weak		__nv_reservedSMEM_offset_0_alias
	.size		__nv_reservedSMEM_offset_0_alias, 0, 0
	.other		__nv_reservedSMEM_offset_0_alias,@"STO_CUDA_RESERVED_SHARED STV_DEFAULT"
__nv_reservedSMEM_offset_0_alias:
	.zero		0


//--------------------- .nv.global                --------------------------
	.section	.nv.global,"aw",@nobits
.nv.global:
	.type		_ZN40_INTERNAL_15f5a50f_4_k_cu_e595986d_117564cute1_E,@object
	.size		_ZN40_INTERNAL_15f5a50f_4_k_cu_e595986d_117564cute1_E,(_ZN40_INTERNAL_15f5a50f_4_k_cu_e595986d_117564cuda3std3__45__cpo6cbeginE - _ZN40_INTERNAL_15f5a50f_4_k_cu_e595986d_117564cute1_E)
_ZN40_INTERNAL_15f5a50f_4_k_cu_e595986d_117564cute1_E:
	.zero		1
	.type		_ZN40_INTERNAL_15f5a50f_4_k_cu_e595986d_117564cuda3std3__45__cpo6cbeginE,@object
	.size		_ZN40_INTERNAL_15f5a50f_4_k_cu_e595986d_117564cuda3std3__45__cpo6cbeginE,(_ZN40_INTERNAL_15f5a50f_4_k_cu_e595986d_117564cuda3std3__48in_placeE - _ZN40_INTERNAL_15f5a50f_4_k_cu_e595986d_117564cuda3std3__45__cpo6cbeginE)
_ZN40_INTERNAL_15f5a50f_4_k_cu_e595986d_117564cuda3std3__45__cpo6cbeginE:
	.zero		1
	.type		_ZN40_INTERNAL_15f5a50f_4_k_cu_e595986d_117564cuda3std3__48in_placeE,@object
	.size		_ZN40_INTERNAL_15f5a50f_4_k_cu_e595986d_117564cuda3std3__48in_placeE,(_ZN40_INTERNAL_15f5a50f_4_k_cu_e595986d_117564cuda3std6ranges3__45__cpo9iter_moveE - _ZN40_INTERNAL_15f5a50f_4_k_cu_e595986d_117564cuda3std3__48in_placeE)
_ZN40_INTERNAL_15f5a50f_4_k_cu_e595986d_117564cuda3std3__48in_placeE:
	.zero		1
	.type		_ZN40_INTERNAL_15f5a50f_4_k_cu_e595986d_117564cuda3std6ranges3__45__cpo9iter_moveE,@object
	.size		_ZN40_INTERNAL_15f5a50f_4_k_cu_e595986d_117564cuda3std6ranges3__45__cpo9iter_moveE,(_ZN40_INTERNAL_15f5a50f_4_k_cu_e595986d_117564cuda3std3__45__cpo5beginE - _ZN40_INTERNAL_15f5a50f_4_k_cu_e595986d_117564cuda3std6ranges3__45__cpo9iter_moveE)
_ZN40_INTERNAL_15f5a50f_4_k_cu_e595986d_117564cuda3std6ranges3__45__cpo9iter_moveE:
	.zero		1
	.type		_ZN40_INTERNAL_15f5a50f_4_k_cu_e595986d_117564cuda3std3__45__cpo5beginE,@object
	.size		_ZN40_INTERNAL_15f5a50f_4_k_cu_e595986d_117564cuda3std3__45__cpo5beginE,(_ZN40_INTERNAL_15f5a50f_4_k_cu_e595986d_117564cuda3std3__442_GLOBAL__N__15f5a50f_4_k_cu_e595986d_117566ignoreE - _ZN40_INTERNAL_15f5a50f_4_k_cu_e595986d_117564cuda3std3__45__cpo5beginE)
_ZN40_INTERNAL_15f5a50f_4_k_cu_e595986d_117564cuda3std3__45__cpo5beginE:
	.zero		1
	.type		_ZN40_INTERNAL_15f5a50f_4_k_cu_e595986d_117564cuda3std3__442_GLOBAL__N__15f5a50f_4_k_cu_e595986d_117566ignoreE,@object
	.size		_ZN40_INTERNAL_15f5a50f_4_k_cu_e595986d_117564cuda3std3__442_GLOBAL__N__15f5a50f_4_k_cu_e595986d_117566ignoreE,(_ZN40_INTERNAL_15f5a50f_4_k_cu_e595986d_117564cute7productE - _ZN40_INTERNAL_15f5a50f_4_k_cu_e595986d_117564cuda3std3__442_GLOBAL__N__15f5a50f_4_k_cu_e595986d_117566ignoreE)
_ZN40_INTERNAL_15f5a50f_4_k_cu_e595986d_117564cuda3std3__442_GLOBAL__N__15f5a50f_4_k_cu_e595986d_117566ignoreE:
	.zero		1
	.type		_ZN40_INTERNAL_15f5a50f_4_k_cu_e595986d_117564cute7productE,@object
	.size		_ZN40_INTERNAL_15f5a50f_4_k_cu_e595986d_117564cute7productE,(_ZN40_INTERNAL_15f5a50f_4_k_cu_e595986d_117564cuda3std3__45__cpo3endE - _ZN40_INTERNAL_15f5a50f_4_k_cu_e595986d_117564cute7productE)
_ZN40_INTERNAL_15f5a50f_4_k_cu_e595986d_117564cute7productE:
	.zero		1
	.type		_ZN40_INTERNAL_15f5a50f_4_k_cu_e595986d_117564cuda3std3__45__cpo3endE,@object
	.size		_ZN40_INTERNAL_15f5a50f_4_k_cu_e595986d_117564cuda3std3__45__cpo3endE,(_ZN40_INTERNAL_15f5a50f_4_k_cu_e595986d_117564cuda3std3__419piecewise_constructE - _ZN40_INTERNAL_15f5a50f_4_k_cu_e595986d_117564cuda3std3__45__cpo3endE)
_ZN40_INTERNAL_15f5a50f_4_k_cu_e595986d_117564cuda3std3__45__cpo3endE:
	.zero		1
	.type		_ZN40_INTERNAL_15f5a50f_4_k_cu_e595986d_117564cuda3std3__419piecewise_constructE,@object
	.size		_ZN40_INTERNAL_15f5a50f_4_k_cu_e595986d_117564cuda3std3__419piecewise_constructE,(_ZN40_INTERNAL_15f5a50f_4_k_cu_e595986d_117564cuda3std3__45__cpo4cendE - _ZN40_INTERNAL_15f5a50f_4_k_cu_e595986d_117564cuda3std3__419piecewise_constructE)
_ZN40_INTERNAL_15f5a50f_4_k_cu_e595986d_117564cuda3std3__419piecewise_constructE:
	.zero		1
	.type		_ZN40_INTERNAL_15f5a50f_4_k_cu_e595986d_117564cuda3std3__45__cpo4cendE,@object
	.size		_ZN40_INTERNAL_15f5a50f_4_k_cu_e595986d_117564cuda3std3__45__cpo4cendE,(_ZN40_INTERNAL_15f5a50f_4_k_cu_e595986d_117564cuda3std6ranges3__45__cpo4swapE - _ZN40_INTERNAL_15f5a50f_4_k_cu_e595986d_117564cuda3std3__45__cpo4cendE)
_ZN40_INTERNAL_15f5a50f_4_k_cu_e595986d_117564cuda3std3__45__cpo4cendE:
	.zero		1
	.type		_ZN40_INTERNAL_15f5a50f_4_k_cu_e595986d_117564cuda3std6ranges3__45__cpo4swapE,@object
	.size		_ZN40_INTERNAL_15f5a50f_4_k_cu_e595986d_117564cuda3std6ranges3__45__cpo4swapE,(.L_8 - _ZN40_INTERNAL_15f5a50f_4_k_cu_e595986d_117564cuda3std6ranges3__45__cpo4swapE)
_ZN40_INTERNAL_15f5a50f_4_k_cu_e595986d_117564cuda3std6ranges3__45__cpo4swapE:
	.zero		1
.L_8:


//--------------------- .nv.constant0._ZN7cutlass13device_kernelINS_4gemm6kernel13GemmUniversalIN4cute5tupleIJiiiiEEENS1_10collective13CollectiveMmaINS1_34MainloopSm90TmaGmmaWarpSpecializedILi6ENS5_IJNS4_1CILi2EEENSA_ILi1EEESC_EEENS1_32KernelTmaWarpSpecializedPingpongEEENS5_IJNSA_ILi64EEENSA_ILi224EEESG_EEENS_6half_tENS5_IJlSC_lEEESJ_SK_NS4_8TiledMMAINS4_8MMA_AtomIJNS4_4SM904GMMA25MMA_64x32x16_F32F16F16_SSILNSO_5MajorE0ELSQ_0ELNSO_7ScaleInE1ELSR_1EEEEEENS4_6LayoutINS5_IJSC_SC_SC_EEENS5_IJNSA_ILi0EEESW_SW_EEEEENS5_IJNS4_10UnderscoreESZ_SZ_EEEEENS4_13SM90_TMA_LOADENS4_14ComposedLayoutINS4_7SwizzleILi3ELi4ELi3EEENS4_18smem_ptr_flag_bitsILi16EEENSU_INS5_IJNSA_ILi8EEESG_EEENS5_IJSG_SC_EEEEEEEvNS4_8identityENS4_23SM90_TMA_LOAD_MULTICASTES1C_vS1D_EENS_8epilogue10collective6detail29Sm90TmaWarpSpecializedAdapterINS1H_15DefaultEpilogueISJ_SK_SK_NS1G_6thread17LinearCombinationISJ_Li1EffLNS1L_9ScaleType4KindE0ELNS_15FloatRoundStyleE2ESJ_EENS1_15EpilogueDefaultEEEEEvvEEEEvNT_6ParamsE --------------------------
	.section	.nv.constant0._ZN7cutlass13device_kernelINS_4gemm6kernel13GemmUniversalIN4cute5tupleIJiiiiEEENS1_10collective13CollectiveMmaINS1_34MainloopSm90TmaGmmaWarpSpecializedILi6ENS5_IJNS4_1CILi2EEENSA_ILi1EEESC_EEENS1_32KernelTmaWarpSpecializedPingpongEEENS5_IJNSA_ILi64EEENSA_ILi224EEESG_EEENS_6half_tENS5_IJlSC_lEEESJ_SK_NS4_8TiledMMAINS4_8MMA_AtomIJNS4_4SM904GMMA25MMA_64x32x16_F32F16F16_SSILNSO_5MajorE0ELSQ_0ELNSO_7ScaleInE1ELSR_1EEEEEENS4_6LayoutINS5_IJSC_SC_SC_EEENS5_IJNSA_ILi0EEESW_SW_EEEEENS5_IJNS4_10UnderscoreESZ_SZ_EEEEENS4_13SM90_TMA_LOADENS4_14ComposedLayoutINS4_7SwizzleILi3ELi4ELi3EEENS4_18smem_ptr_flag_bitsILi16EEENSU_INS5_IJNSA_ILi8EEESG_EEENS5_IJSG_SC_EEEEEEEvNS4_8identityENS4_23SM90_TMA_LOAD_MULTICASTES1C_vS1D_EENS_8epilogue10collective6detail29Sm90TmaWarpSpecializedAdapterINS1H_15DefaultEpilogueISJ_SK_SK_NS1G_6thread17LinearCombinationISJ_Li1EffLNS1L_9ScaleType4KindE0ELNS_15FloatRoundStyleE2ESJ_EENS1_15EpilogueDefaultEEEEEvvEEEEvNT_6ParamsE,"a",@progbits
	.sectionflags	@""
	.align	4
.nv.constant0._ZN7cutlass13device_kernelINS_4gemm6kernel13GemmUniversalIN4cute5tupleIJiiiiEEENS1_10collective13CollectiveMmaINS1_34MainloopSm90TmaGmmaWarpSpecializedILi6ENS5_IJNS4_1CILi2EEENSA_ILi1EEESC_EEENS1_32KernelTmaWarpSpecializedPingpongEEENS5_IJNSA_ILi64EEENSA_ILi224EEESG_EEENS_6half_tENS5_IJlSC_lEEESJ_SK_NS4_8TiledMMAINS4_8MMA_AtomIJNS4_4SM904GMMA25MMA_64x32x16_F32F16F16_SSILNSO_5MajorE0ELSQ_0ELNSO_7ScaleInE1ELSR_1EEEEEENS4_6LayoutINS5_IJSC_SC_SC_EEENS5_IJNSA_ILi0EEESW_SW_EEEEENS5_IJNS4_10UnderscoreESZ_SZ_EEEEENS4_13SM90_TMA_LOADENS4_14ComposedLayoutINS4_7SwizzleILi3ELi4ELi3EEENS4_18smem_ptr_flag_bitsILi16EEENSU_INS5_IJNSA_ILi8EEESG_EEENS5_IJSG_SC_EEEEEEEvNS4_8identityENS4_23SM90_TMA_LOAD_MULTICASTES1C_vS1D_EENS_8epilogue10collective6detail29Sm90TmaWarpSpecializedAdapterINS1H_15DefaultEpilogueISJ_SK_SK_NS1G_6thread17LinearCombinationISJ_Li1EffLNS1L_9ScaleType4KindE0ELNS_15FloatRoundStyleE2ESJ_EENS1_15EpilogueDefaultEEEEEvvEEEEvNT_6ParamsE:
	.zero		1664


//--------------------- SYMBOLS --------------------------

	.type		.nv.reservedSmem.offset0,@object
	.size		.nv.reservedSmem.offset0,0x4
	.type		__assertfail,@function
